//
// Generated by NVIDIA NVVM Compiler
//
// Compiler Build ID: CL-36424714
// Cuda compilation tools, release 13.0, V13.0.88
// Based on NVVM 20.0.0
//

.version 9.0
.target sm_100
.address_size 64

	// .globl	_Z15vf_kernel_naiveiddPd
.func  (.param .b64 func_retval0) __internal_accurate_pow
(
	.param .b64 __internal_accurate_pow_param_0
)
;

.visible .entry _Z15vf_kernel_naiveiddPd(
	.param .u32 _Z15vf_kernel_naiveiddPd_param_0,
	.param .f64 _Z15vf_kernel_naiveiddPd_param_1,
	.param .f64 _Z15vf_kernel_naiveiddPd_param_2,
	.param .u64 .ptr .align 1 _Z15vf_kernel_naiveiddPd_param_3
)
{
	.reg .pred 	%p<67>;
	.reg .b32 	%r<71>;
	.reg .b64 	%rd<3>;
	.reg .b64 	%fd<122>;

	ld.param.u32 	%r15, [_Z15vf_kernel_naiveiddPd_param_0];
	ld.param.f64 	%fd31, [_Z15vf_kernel_naiveiddPd_param_1];
	ld.param.f64 	%fd32, [_Z15vf_kernel_naiveiddPd_param_2];
	ld.param.u64 	%rd2, [_Z15vf_kernel_naiveiddPd_param_3];
	cvta.to.global.u64 	%rd1, %rd2;
	mov.u32 	%r16, %ctaid.x;
	mov.u32 	%r17, %ntid.x;
	mov.u32 	%r18, %tid.x;
	mad.lo.s32 	%r1, %r16, %r17, %r18;
	mul.lo.s32 	%r19, %r15, %r15;
	setp.ge.s32 	%p2, %r1, %r19;
	@%p2 bra 	$L__BB0_25;
	cvt.rn.f64.s32 	%fd33, %r15;
	div.rn.f64 	%fd1, %fd31, %fd33;
	mul.f64 	%fd2, %fd31, 0dBFE0000000000000;
	div.s32 	%r20, %r1, %r15;
	cvt.rn.f64.s32 	%fd34, %r20;
	add.f64 	%fd35, %fd34, 0d3FE0000000000000;
	fma.rn.f64 	%fd3, %fd1, %fd35, %fd2;
	mul.lo.s32 	%r21, %r20, %r15;
	sub.s32 	%r22, %r1, %r21;
	cvt.rn.f64.s32 	%fd36, %r22;
	add.f64 	%fd37, %fd36, 0d3FE0000000000000;
	fma.rn.f64 	%fd4, %fd1, %fd37, %fd2;
	setp.lt.s32 	%p3, %r15, 1;
	@%p3 bra 	$L__BB0_25;
	mov.f64 	%fd38, 0d4000000000000000;
	{
	.reg .b32 %temp; 
	mov.b64 	{%temp, %r2}, %fd38;
	}
	and.b32  	%r3, %r2, 2146435072;
	setp.lt.s32 	%p4, %r2, 0;
	selp.b32 	%r4, 0, 2146435072, %p4;
	mov.b32 	%r69, 0;
$L__BB0_3:
	setp.eq.s32 	%p5, %r15, 1;
	setp.lt.s32 	%p6, %r2, 0;
	setp.eq.s32 	%p7, %r3, 1062207488;
	cvt.rn.f64.u32 	%fd40, %r69;
	add.f64 	%fd41, %fd40, 0d3FE0000000000000;
	fma.rn.f64 	%fd42, %fd1, %fd41, %fd2;
	sub.f64 	%fd5, %fd42, %fd3;
	{
	.reg .b32 %temp; 
	mov.b64 	{%temp, %r24}, %fd5;
	}
	abs.f64 	%fd6, %fd5;
	{ // callseq 0, 0
	.param .b64 param0;
	st.param.f64 	[param0], %fd6;
	.param .b64 retval0;
	call.uni (retval0), 
	__internal_accurate_pow, 
	(
	param0
	);
	ld.param.f64 	%fd43, [retval0];
	} // callseq 0
	setp.lt.s32 	%p9, %r24, 0;
	neg.f64 	%fd45, %fd43;
	selp.f64 	%fd46, %fd45, %fd43, %p7;
	selp.f64 	%fd7, %fd46, %fd43, %p9;
	selp.b32 	%r25, %r24, 0, %p7;
	or.b32  	%r26, %r25, 2146435072;
	selp.b32 	%r27, %r26, %r25, %p6;
	mov.b32 	%r28, 0;
	mov.b64 	%fd8, {%r28, %r27};
	add.f64 	%fd47, %fd5, 0d4000000000000000;
	{
	.reg .b32 %temp; 
	mov.b64 	{%temp, %r29}, %fd47;
	}
	and.b32  	%r6, %r29, 2146435072;
	and.b32  	%r30, %r2, 2147483647;
	setp.ne.s32 	%p10, %r30, 1071644672;
	and.pred  	%p1, %p7, %p10;
	or.b32  	%r31, %r4, -2147483648;
	selp.b32 	%r32, %r31, %r4, %p1;
	selp.b32 	%r33, %r32, %r4, %p9;
	mov.b64 	%fd9, {%r28, %r33};
	mov.f64 	%fd120, 0d3FE0000000000000;
	@%p5 bra 	$L__BB0_17;
	mov.b32 	%r70, 0;
$L__BB0_5:
	setp.lt.s32 	%p12, %r2, 0;
	setp.eq.s32 	%p13, %r3, 1062207488;
	cvt.rn.f64.u32 	%fd48, %r70;
	add.f64 	%fd49, %fd48, 0d3FE0000000000000;
	fma.rn.f64 	%fd50, %fd1, %fd49, %fd2;
	sub.f64 	%fd10, %fd50, %fd4;
	{
	.reg .b32 %temp; 
	mov.b64 	{%temp, %r8}, %fd10;
	}
	abs.f64 	%fd11, %fd10;
	{ // callseq 1, 0
	.param .b64 param0;
	st.param.f64 	[param0], %fd11;
	.param .b64 retval0;
	call.uni (retval0), 
	__internal_accurate_pow, 
	(
	param0
	);
	ld.param.f64 	%fd51, [retval0];
	} // callseq 1
	setp.lt.s32 	%p15, %r8, 0;
	neg.f64 	%fd53, %fd51;
	selp.f64 	%fd54, %fd53, %fd51, %p13;
	selp.f64 	%fd55, %fd54, %fd51, %p15;
	setp.eq.f64 	%p16, %fd10, 0d0000000000000000;
	selp.b32 	%r35, %r8, 0, %p13;
	or.b32  	%r36, %r35, 2146435072;
	selp.b32 	%r37, %r36, %r35, %p12;
	mov.b32 	%r38, 0;
	mov.b64 	%fd56, {%r38, %r37};
	selp.f64 	%fd118, %fd56, %fd55, %p16;
	add.f64 	%fd57, %fd10, 0d4000000000000000;
	{
	.reg .b32 %temp; 
	mov.b64 	{%temp, %r39}, %fd57;
	}
	and.b32  	%r40, %r39, 2146435072;
	setp.ne.s32 	%p17, %r40, 2146435072;
	@%p17 bra 	$L__BB0_10;
	setp.num.f64 	%p18, %fd10, %fd10;
	@%p18 bra 	$L__BB0_8;
	mov.f64 	%fd58, 0d4000000000000000;
	add.rn.f64 	%fd118, %fd10, %fd58;
	bra.uni 	$L__BB0_10;
$L__BB0_8:
	setp.neu.f64 	%p19, %fd11, 0d7FF0000000000000;
	@%p19 bra 	$L__BB0_10;
	or.b32  	%r41, %r4, -2147483648;
	selp.b32 	%r42, %r41, %r4, %p1;
	selp.b32 	%r43, %r42, %r4, %p15;
	mov.b32 	%r44, 0;
	mov.b64 	%fd118, {%r44, %r43};
$L__BB0_10:
	setp.lt.s32 	%p21, %r2, 0;
	setp.eq.s32 	%p22, %r3, 1062207488;
	setp.eq.f64 	%p24, %fd10, 0d3FF0000000000000;
	selp.f64 	%fd59, 0d3FF0000000000000, %fd118, %p24;
	setp.eq.f64 	%p25, %fd5, 0d3FF0000000000000;
	setp.ne.s32 	%p26, %r6, 2146435072;
	setp.eq.f64 	%p27, %fd5, 0d0000000000000000;
	selp.f64 	%fd60, %fd8, %fd7, %p27;
	setp.neu.f64 	%p28, %fd6, 0d7FF0000000000000;
	setp.nan.f64 	%p29, %fd5, %fd5;
	mov.f64 	%fd61, 0d4000000000000000;
	add.rn.f64 	%fd62, %fd5, %fd61;
	selp.f64 	%fd63, %fd62, %fd60, %p29;
	selp.f64 	%fd64, %fd63, %fd9, %p28;
	selp.f64 	%fd65, %fd60, %fd64, %p26;
	selp.f64 	%fd66, 0d3FF0000000000000, %fd65, %p25;
	add.f64 	%fd67, %fd66, %fd59;
	add.f64 	%fd68, %fd32, %fd67;
	mul.f64 	%fd69, %fd68, %fd68;
	div.rn.f64 	%fd70, %fd32, %fd69;
	atom.global.add.f64 	%fd71, [%rd1], %fd70;
	add.s32 	%r9, %r70, 1;
	cvt.rn.f64.u32 	%fd72, %r9;
	add.f64 	%fd73, %fd72, 0d3FE0000000000000;
	fma.rn.f64 	%fd74, %fd1, %fd73, %fd2;
	sub.f64 	%fd16, %fd74, %fd4;
	{
	.reg .b32 %temp; 
	mov.b64 	{%temp, %r10}, %fd16;
	}
	abs.f64 	%fd17, %fd16;
	{ // callseq 2, 0
	.param .b64 param0;
	st.param.f64 	[param0], %fd17;
	.param .b64 retval0;
	call.uni (retval0), 
	__internal_accurate_pow, 
	(
	param0
	);
	ld.param.f64 	%fd75, [retval0];
	} // callseq 2
	setp.lt.s32 	%p30, %r10, 0;
	neg.f64 	%fd77, %fd75;
	selp.f64 	%fd78, %fd77, %fd75, %p22;
	selp.f64 	%fd79, %fd78, %fd75, %p30;
	setp.eq.f64 	%p31, %fd16, 0d0000000000000000;
	selp.b32 	%r45, %r10, 0, %p22;
	or.b32  	%r46, %r45, 2146435072;
	selp.b32 	%r47, %r46, %r45, %p21;
	mov.b32 	%r48, 0;
	mov.b64 	%fd80, {%r48, %r47};
	selp.f64 	%fd119, %fd80, %fd79, %p31;
	add.f64 	%fd81, %fd16, 0d4000000000000000;
	{
	.reg .b32 %temp; 
	mov.b64 	{%temp, %r49}, %fd81;
	}
	and.b32  	%r50, %r49, 2146435072;
	setp.ne.s32 	%p32, %r50, 2146435072;
	@%p32 bra 	$L__BB0_15;
	setp.nan.f64 	%p33, %fd16, %fd16;
	@%p33 bra 	$L__BB0_14;
	setp.neu.f64 	%p34, %fd17, 0d7FF0000000000000;
	@%p34 bra 	$L__BB0_15;
	or.b32  	%r51, %r4, -2147483648;
	selp.b32 	%r52, %r51, %r4, %p1;
	selp.b32 	%r53, %r52, %r4, %p30;
	mov.b32 	%r54, 0;
	mov.b64 	%fd119, {%r54, %r53};
	bra.uni 	$L__BB0_15;
$L__BB0_14:
	mov.f64 	%fd82, 0d4000000000000000;
	add.rn.f64 	%fd119, %fd16, %fd82;
$L__BB0_15:
	setp.eq.f64 	%p36, %fd16, 0d3FF0000000000000;
	selp.f64 	%fd83, 0d3FF0000000000000, %fd119, %p36;
	or.pred  	%p40, %p26, %p29;
	xor.pred  	%p42, %p26, %p40;
	mov.f64 	%fd84, 0d4000000000000000;
	add.rn.f64 	%fd85, %fd5, %fd84;
	setp.eq.f64 	%p43, %fd5, 0d0000000000000000;
	selp.f64 	%fd86, %fd8, %fd7, %p43;
	selp.f64 	%fd87, %fd85, %fd86, %p42;
	selp.f64 	%fd88, %fd87, %fd9, %p28;
	selp.f64 	%fd89, %fd87, %fd88, %p40;
	selp.f64 	%fd90, 0d3FF0000000000000, %fd89, %p25;
	add.f64 	%fd91, %fd90, %fd83;
	add.f64 	%fd92, %fd32, %fd91;
	mul.f64 	%fd93, %fd92, %fd92;
	div.rn.f64 	%fd94, %fd32, %fd93;
	atom.global.add.f64 	%fd95, [%rd1], %fd94;
	add.s32 	%r70, %r9, 1;
	and.b32  	%r12, %r15, 2147483646;
	setp.ne.s32 	%p44, %r70, %r12;
	@%p44 bra 	$L__BB0_5;
	cvt.rn.f64.u32 	%fd96, %r12;
	add.f64 	%fd120, %fd96, 0d3FE0000000000000;
$L__BB0_17:
	and.b32  	%r55, %r15, 1;
	setp.eq.b32 	%p45, %r55, 1;
	not.pred 	%p46, %p45;
	@%p46 bra 	$L__BB0_24;
	setp.eq.f64 	%p47, %fd5, 0d3FF0000000000000;
	setp.neu.f64 	%p48, %fd6, 0d7FF0000000000000;
	setp.nan.f64 	%p49, %fd5, %fd5;
	setp.ne.s32 	%p50, %r6, 2146435072;
	setp.eq.f64 	%p51, %fd5, 0d0000000000000000;
	setp.lt.s32 	%p52, %r2, 0;
	setp.eq.s32 	%p53, %r3, 1062207488;
	selp.f64 	%fd97, %fd8, %fd7, %p51;
	or.pred  	%p55, %p50, %p49;
	xor.pred  	%p56, %p50, %p55;
	mov.f64 	%fd98, 0d4000000000000000;
	add.rn.f64 	%fd99, %fd5, %fd98;
	selp.f64 	%fd100, %fd99, %fd97, %p56;
	selp.f64 	%fd101, %fd100, %fd9, %p48;
	selp.f64 	%fd102, %fd100, %fd101, %p55;
	selp.f64 	%fd24, 0d3FF0000000000000, %fd102, %p47;
	fma.rn.f64 	%fd103, %fd1, %fd120, %fd2;
	sub.f64 	%fd25, %fd103, %fd4;
	{
	.reg .b32 %temp; 
	mov.b64 	{%temp, %r13}, %fd25;
	}
	abs.f64 	%fd26, %fd25;
	{ // callseq 3, 0
	.param .b64 param0;
	st.param.f64 	[param0], %fd26;
	.param .b64 retval0;
	call.uni (retval0), 
	__internal_accurate_pow, 
	(
	param0
	);
	ld.param.f64 	%fd104, [retval0];
	} // callseq 3
	setp.lt.s32 	%p57, %r13, 0;
	neg.f64 	%fd106, %fd104;
	selp.f64 	%fd107, %fd106, %fd104, %p53;
	selp.f64 	%fd108, %fd107, %fd104, %p57;
	setp.eq.f64 	%p58, %fd25, 0d0000000000000000;
	selp.b32 	%r56, %r13, 0, %p53;
	or.b32  	%r57, %r56, 2146435072;
	selp.b32 	%r58, %r57, %r56, %p52;
	mov.b32 	%r59, 0;
	mov.b64 	%fd109, {%r59, %r58};
	selp.f64 	%fd121, %fd109, %fd108, %p58;
	add.f64 	%fd110, %fd25, 0d4000000000000000;
	{
	.reg .b32 %temp; 
	mov.b64 	{%temp, %r60}, %fd110;
	}
	and.b32  	%r61, %r60, 2146435072;
	setp.ne.s32 	%p59, %r61, 2146435072;
	@%p59 bra 	$L__BB0_23;
	setp.nan.f64 	%p60, %fd25, %fd25;
	@%p60 bra 	$L__BB0_22;
	setp.neu.f64 	%p61, %fd26, 0d7FF0000000000000;
	@%p61 bra 	$L__BB0_23;
	setp.lt.s32 	%p62, %r13, 0;
	setp.eq.s32 	%p63, %r3, 1062207488;
	and.b32  	%r63, %r2, 2147483647;
	setp.ne.s32 	%p64, %r63, 1071644672;
	or.b32  	%r64, %r4, -2147483648;
	selp.b32 	%r65, %r64, %r4, %p64;
	selp.b32 	%r66, %r65, %r4, %p63;
	selp.b32 	%r67, %r66, %r4, %p62;
	mov.b32 	%r68, 0;
	mov.b64 	%fd121, {%r68, %r67};
	bra.uni 	$L__BB0_23;
$L__BB0_22:
	mov.f64 	%fd111, 0d4000000000000000;
	add.rn.f64 	%fd121, %fd25, %fd111;
$L__BB0_23:
	setp.eq.f64 	%p65, %fd25, 0d3FF0000000000000;
	selp.f64 	%fd112, 0d3FF0000000000000, %fd121, %p65;
	add.f64 	%fd113, %fd24, %fd112;
	add.f64 	%fd114, %fd32, %fd113;
	mul.f64 	%fd115, %fd114, %fd114;
	div.rn.f64 	%fd116, %fd32, %fd115;
	atom.global.add.f64 	%fd117, [%rd1], %fd116;
$L__BB0_24:
	add.s32 	%r69, %r69, 1;
	setp.ne.s32 	%p66, %r69, %r15;
	@%p66 bra 	$L__BB0_3;
$L__BB0_25:
	ret;

}
	// .globl	_Z19vf_kernel_optimizediddPd
.visible .entry _Z19vf_kernel_optimizediddPd(
	.param .u32 _Z19vf_kernel_optimizediddPd_param_0,
	.param .f64 _Z19vf_kernel_optimizediddPd_param_1,
	.param .f64 _Z19vf_kernel_optimizediddPd_param_2,
	.param .u64 .ptr .align 1 _Z19vf_kernel_optimizediddPd_param_3
)
{
	.reg .pred 	%p<9>;
	.reg .b32 	%r<31>;
	.reg .b64 	%rd<3>;
	.reg .b64 	%fd<91>;

	ld.param.u32 	%r12, [_Z19vf_kernel_optimizediddPd_param_0];
	ld.param.f64 	%fd18, [_Z19vf_kernel_optimizediddPd_param_1];
	ld.param.f64 	%fd19, [_Z19vf_kernel_optimizediddPd_param_2];
	ld.param.u64 	%rd1, [_Z19vf_kernel_optimizediddPd_param_3];
	mov.u32 	%r13, %ctaid.x;
	mov.u32 	%r14, %ntid.x;
	mov.u32 	%r15, %tid.x;
	mad.lo.s32 	%r1, %r13, %r14, %r15;
	mul.lo.s32 	%r16, %r12, %r12;
	setp.ge.s32 	%p1, %r1, %r16;
	@%p1 bra 	$L__BB1_12;
	cvt.rn.f64.s32 	%fd21, %r12;
	div.rn.f64 	%fd1, %fd18, %fd21;
	mul.f64 	%fd22, %fd18, 0d3FE0000000000000;
	mul.f64 	%fd23, %fd1, 0d3FE0000000000000;
	sub.f64 	%fd2, %fd23, %fd22;
	div.s32 	%r17, %r1, %r12;
	cvt.rn.f64.s32 	%fd24, %r17;
	fma.rn.f64 	%fd3, %fd1, %fd24, %fd2;
	mul.lo.s32 	%r18, %r17, %r12;
	sub.s32 	%r19, %r1, %r18;
	cvt.rn.f64.s32 	%fd25, %r19;
	fma.rn.f64 	%fd4, %fd1, %fd25, %fd2;
	setp.lt.s32 	%p2, %r12, 1;
	mov.f64 	%fd89, 0d0000000000000000;
	@%p2 bra 	$L__BB1_11;
	and.b32  	%r2, %r12, 3;
	and.b32  	%r3, %r12, 2147483644;
	neg.s32 	%r4, %r3;
	mov.f64 	%fd89, 0d0000000000000000;
	mov.b32 	%r27, 0;
$L__BB1_3:
	setp.lt.u32 	%p3, %r12, 4;
	cvt.rn.f64.u32 	%fd28, %r27;
	fma.rn.f64 	%fd29, %fd1, %fd28, %fd2;
	sub.f64 	%fd30, %fd29, %fd3;
	mul.f64 	%fd6, %fd30, %fd30;
	mov.b32 	%r30, 0;
	@%p3 bra 	$L__BB1_6;
	mov.f64 	%fd85, 0d0000000000000000;
	mov.b32 	%r28, 1;
	mov.u32 	%r29, %r4;
$L__BB1_5:
	fma.rn.f64 	%fd32, %fd1, %fd85, %fd2;
	sub.f64 	%fd33, %fd32, %fd4;
	fma.rn.f64 	%fd34, %fd33, %fd33, %fd6;
	add.f64 	%fd35, %fd19, %fd34;
	mul.f64 	%fd36, %fd35, %fd35;
	div.rn.f64 	%fd37, %fd19, %fd36;
	add.f64 	%fd38, %fd89, %fd37;
	add.s32 	%r23, %r28, 2;
	cvt.rn.f64.u32 	%fd39, %r28;
	fma.rn.f64 	%fd40, %fd1, %fd39, %fd2;
	sub.f64 	%fd41, %fd40, %fd4;
	fma.rn.f64 	%fd42, %fd41, %fd41, %fd6;
	add.f64 	%fd43, %fd19, %fd42;
	mul.f64 	%fd44, %fd43, %fd43;
	div.rn.f64 	%fd45, %fd19, %fd44;
	add.f64 	%fd46, %fd38, %fd45;
	add.s32 	%r24, %r28, 1;
	cvt.rn.f64.u32 	%fd47, %r24;
	fma.rn.f64 	%fd48, %fd1, %fd47, %fd2;
	sub.f64 	%fd49, %fd48, %fd4;
	fma.rn.f64 	%fd50, %fd49, %fd49, %fd6;
	add.f64 	%fd51, %fd19, %fd50;
	mul.f64 	%fd52, %fd51, %fd51;
	div.rn.f64 	%fd53, %fd19, %fd52;
	add.f64 	%fd54, %fd46, %fd53;
	cvt.rn.f64.u32 	%fd55, %r23;
	fma.rn.f64 	%fd56, %fd1, %fd55, %fd2;
	sub.f64 	%fd57, %fd56, %fd4;
	fma.rn.f64 	%fd58, %fd57, %fd57, %fd6;
	add.f64 	%fd59, %fd19, %fd58;
	mul.f64 	%fd60, %fd59, %fd59;
	div.rn.f64 	%fd61, %fd19, %fd60;
	add.f64 	%fd89, %fd54, %fd61;
	add.f64 	%fd85, %fd85, 0d4010000000000000;
	add.s32 	%r29, %r29, 4;
	add.s32 	%r28, %r28, 4;
	setp.ne.s32 	%p4, %r29, 0;
	mov.u32 	%r30, %r3;
	@%p4 bra 	$L__BB1_5;
$L__BB1_6:
	setp.eq.s32 	%p5, %r2, 0;
	@%p5 bra 	$L__BB1_10;
	setp.eq.s32 	%p6, %r2, 1;
	cvt.rn.f64.u32 	%fd62, %r30;
	fma.rn.f64 	%fd63, %fd1, %fd62, %fd2;
	sub.f64 	%fd64, %fd63, %fd4;
	fma.rn.f64 	%fd65, %fd64, %fd64, %fd6;
	add.f64 	%fd66, %fd19, %fd65;
	mul.f64 	%fd67, %fd66, %fd66;
	div.rn.f64 	%fd68, %fd19, %fd67;
	add.f64 	%fd89, %fd89, %fd68;
	@%p6 bra 	$L__BB1_10;
	setp.eq.s32 	%p7, %r2, 2;
	add.s32 	%r25, %r30, 1;
	cvt.rn.f64.u32 	%fd69, %r25;
	fma.rn.f64 	%fd70, %fd1, %fd69, %fd2;
	sub.f64 	%fd71, %fd70, %fd4;
	fma.rn.f64 	%fd72, %fd71, %fd71, %fd6;
	add.f64 	%fd73, %fd19, %fd72;
	mul.f64 	%fd74, %fd73, %fd73;
	div.rn.f64 	%fd75, %fd19, %fd74;
	add.f64 	%fd89, %fd89, %fd75;
	@%p7 bra 	$L__BB1_10;
	add.s32 	%r26, %r30, 2;
	cvt.rn.f64.u32 	%fd76, %r26;
	fma.rn.f64 	%fd77, %fd1, %fd76, %fd2;
	sub.f64 	%fd78, %fd77, %fd4;
	fma.rn.f64 	%fd79, %fd78, %fd78, %fd6;
	add.f64 	%fd80, %fd19, %fd79;
	mul.f64 	%fd81, %fd80, %fd80;
	div.rn.f64 	%fd82, %fd19, %fd81;
	add.f64 	%fd89, %fd89, %fd82;
$L__BB1_10:
	add.s32 	%r27, %r27, 1;
	setp.ne.s32 	%p8, %r27, %r12;
	@%p8 bra 	$L__BB1_3;
$L__BB1_11:
	cvta.to.global.u64 	%rd2, %rd1;
	atom.global.add.f64 	%fd83, [%rd2], %fd89;
$L__BB1_12:
	ret;

}
.func  (.param .b64 func_retval0) __internal_accurate_pow(
	.param .b64 __internal_accurate_pow_param_0
)
{
	.reg .pred 	%p<8>;
	.reg .b32 	%r<49>;
	.reg .b32 	%f<3>;
	.reg .b64 	%fd<109>;

	ld.param.f64 	%fd10, [__internal_accurate_pow_param_0];
	{
	.reg .b32 %temp; 
	mov.b64 	{%temp, %r46}, %fd10;
	}
	{
	.reg .b32 %temp; 
	mov.b64 	{%r45, %temp}, %fd10;
	}
	shr.u32 	%r47, %r46, 20;
	setp.gt.u32 	%p1, %r46, 1048575;
	@%p1 bra 	$L__BB2_2;
	mul.f64 	%fd11, %fd10, 0d4350000000000000;
	{
	.reg .b32 %temp; 
	mov.b64 	{%temp, %r46}, %fd11;
	}
	{
	.reg .b32 %temp; 
	mov.b64 	{%r45, %temp}, %fd11;
	}
	shr.u32 	%r16, %r46, 20;
	add.s32 	%r47, %r16, -54;
$L__BB2_2:
	add.s32 	%r48, %r47, -1023;
	and.b32  	%r17, %r46, -2146435073;
	or.b32  	%r18, %r17, 1072693248;
	mov.b64 	%fd107, {%r45, %r18};
	setp.lt.u32 	%p2, %r18, 1073127583;
	@%p2 bra 	$L__BB2_4;
	{
	.reg .b32 %temp; 
	mov.b64 	{%r19, %temp}, %fd107;
	}
	{
	.reg .b32 %temp; 
	mov.b64 	{%temp, %r20}, %fd107;
	}
	add.s32 	%r21, %r20, -1048576;
	mov.b64 	%fd107, {%r19, %r21};
	add.s32 	%r48, %r47, -1022;
$L__BB2_4:
	add.f64 	%fd12, %fd107, 0dBFF0000000000000;
	add.f64 	%fd13, %fd107, 0d3FF0000000000000;
	rcp.approx.ftz.f64 	%fd14, %fd13;
	neg.f64 	%fd15, %fd13;
	fma.rn.f64 	%fd16, %fd15, %fd14, 0d3FF0000000000000;
	fma.rn.f64 	%fd17, %fd16, %fd16, %fd16;
	fma.rn.f64 	%fd18, %fd17, %fd14, %fd14;
	mul.f64 	%fd19, %fd12, %fd18;
	fma.rn.f64 	%fd20, %fd12, %fd18, %fd19;
	mul.f64 	%fd21, %fd20, %fd20;
	fma.rn.f64 	%fd22, %fd21, 0d3EB0F5FF7D2CAFE2, 0d3ED0F5D241AD3B5A;
	fma.rn.f64 	%fd23, %fd22, %fd21, 0d3EF3B20A75488A3F;
	fma.rn.f64 	%fd24, %fd23, %fd21, 0d3F1745CDE4FAECD5;
	fma.rn.f64 	%fd25, %fd24, %fd21, 0d3F3C71C7258A578B;
	fma.rn.f64 	%fd26, %fd25, %fd21, 0d3F6249249242B910;
	fma.rn.f64 	%fd27, %fd26, %fd21, 0d3F89999999999DFB;
	sub.f64 	%fd28, %fd12, %fd20;
	add.f64 	%fd29, %fd28, %fd28;
	neg.f64 	%fd30, %fd20;
	fma.rn.f64 	%fd31, %fd30, %fd12, %fd29;
	mul.f64 	%fd32, %fd18, %fd31;
	fma.rn.f64 	%fd33, %fd21, %fd27, 0d3FB5555555555555;
	mov.f64 	%fd34, 0d3FB5555555555555;
	sub.f64 	%fd35, %fd34, %fd33;
	fma.rn.f64 	%fd36, %fd21, %fd27, %fd35;
	add.f64 	%fd37, %fd36, 0dBC46A4CB00B9E7B0;
	add.f64 	%fd38, %fd33, %fd37;
	sub.f64 	%fd39, %fd33, %fd38;
	add.f64 	%fd40, %fd37, %fd39;
	mul.rn.f64 	%fd41, %fd20, %fd20;
	neg.f64 	%fd42, %fd41;
	fma.rn.f64 	%fd43, %fd20, %fd20, %fd42;
	{
	.reg .b32 %temp; 
	mov.b64 	{%r22, %temp}, %fd32;
	}
	{
	.reg .b32 %temp; 
	mov.b64 	{%temp, %r23}, %fd32;
	}
	add.s32 	%r24, %r23, 1048576;
	mov.b64 	%fd44, {%r22, %r24};
	fma.rn.f64 	%fd45, %fd20, %fd44, %fd43;
	mul.rn.f64 	%fd46, %fd41, %fd20;
	neg.f64 	%fd47, %fd46;
	fma.rn.f64 	%fd48, %fd41, %fd20, %fd47;
	fma.rn.f64 	%fd49, %fd41, %fd32, %fd48;
	fma.rn.f64 	%fd50, %fd45, %fd20, %fd49;
	mul.rn.f64 	%fd51, %fd38, %fd46;
	neg.f64 	%fd52, %fd51;
	fma.rn.f64 	%fd53, %fd38, %fd46, %fd52;
	fma.rn.f64 	%fd54, %fd38, %fd50, %fd53;
	fma.rn.f64 	%fd55, %fd40, %fd46, %fd54;
	add.f64 	%fd56, %fd51, %fd55;
	sub.f64 	%fd57, %fd51, %fd56;
	add.f64 	%fd58, %fd55, %fd57;
	add.f64 	%fd59, %fd20, %fd56;
	sub.f64 	%fd60, %fd20, %fd59;
	add.f64 	%fd61, %fd56, %fd60;
	add.f64 	%fd62, %fd58, %fd61;
	add.f64 	%fd63, %fd32, %fd62;
	add.f64 	%fd64, %fd59, %fd63;
	sub.f64 	%fd65, %fd59, %fd64;
	add.f64 	%fd66, %fd63, %fd65;
	xor.b32  	%r25, %r48, -2147483648;
	mov.b32 	%r26, 1127219200;
	mov.b64 	%fd67, {%r25, %r26};
	mov.b32 	%r27, -2147483648;
	mov.b64 	%fd68, {%r27, %r26};
	sub.f64 	%fd69, %fd67, %fd68;
	fma.rn.f64 	%fd70, %fd69, 0d3FE62E42FEFA39EF, %fd64;
	fma.rn.f64 	%fd71, %fd69, 0dBFE62E42FEFA39EF, %fd70;
	sub.f64 	%fd72, %fd71, %fd64;
	sub.f64 	%fd73, %fd66, %fd72;
	fma.rn.f64 	%fd74, %fd69, 0d3C7ABC9E3B39803F, %fd73;
	add.f64 	%fd75, %fd70, %fd74;
	sub.f64 	%fd76, %fd70, %fd75;
	add.f64 	%fd77, %fd74, %fd76;
	mov.f64 	%fd78, 0d4000000000000000;
	{
	.reg .b32 %temp; 
	mov.b64 	{%temp, %r28}, %fd78;
	}
	{
	.reg .b32 %temp; 
	mov.b64 	{%r29, %temp}, %fd78;
	}
	shl.b32 	%r30, %r28, 1;
	setp.gt.u32 	%p3, %r30, -33554433;
	and.b32  	%r31, %r28, -15728641;
	selp.b32 	%r32, %r31, %r28, %p3;
	mov.b64 	%fd79, {%r29, %r32};
	mul.rn.f64 	%fd80, %fd75, %fd79;
	neg.f64 	%fd81, %fd80;
	fma.rn.f64 	%fd82, %fd75, %fd79, %fd81;
	fma.rn.f64 	%fd83, %fd77, %fd79, %fd82;
	add.f64 	%fd4, %fd80, %fd83;
	sub.f64 	%fd84, %fd80, %fd4;
	add.f64 	%fd5, %fd83, %fd84;
	fma.rn.f64 	%fd85, %fd4, 0d3FF71547652B82FE, 0d4338000000000000;
	{
	.reg .b32 %temp; 
	mov.b64 	{%r13, %temp}, %fd85;
	}
	mov.f64 	%fd86, 0dC338000000000000;
	add.rn.f64 	%fd87, %fd85, %fd86;
	fma.rn.f64 	%fd88, %fd87, 0dBFE62E42FEFA39EF, %fd4;
	fma.rn.f64 	%fd89, %fd87, 0dBC7ABC9E3B39803F, %fd88;
	fma.rn.f64 	%fd90, %fd89, 0d3E5ADE1569CE2BDF, 0d3E928AF3FCA213EA;
	fma.rn.f64 	%fd91, %fd90, %fd89, 0d3EC71DEE62401315;
	fma.rn.f64 	%fd92, %fd91, %fd89, 0d3EFA01997C89EB71;
	fma.rn.f64 	%fd93, %fd92, %fd89, 0d3F2A01A014761F65;
	fma.rn.f64 	%fd94, %fd93, %fd89, 0d3F56C16C1852B7AF;
	fma.rn.f64 	%fd95, %fd94, %fd89, 0d3F81111111122322;
	fma.rn.f64 	%fd96, %fd95, %fd89, 0d3FA55555555502A1;
	fma.rn.f64 	%fd97, %fd96, %fd89, 0d3FC5555555555511;
	fma.rn.f64 	%fd98, %fd97, %fd89, 0d3FE000000000000B;
	fma.rn.f64 	%fd99, %fd98, %fd89, 0d3FF0000000000000;
	fma.rn.f64 	%fd100, %fd99, %fd89, 0d3FF0000000000000;
	{
	.reg .b32 %temp; 
	mov.b64 	{%r14, %temp}, %fd100;
	}
	{
	.reg .b32 %temp; 
	mov.b64 	{%temp, %r15}, %fd100;
	}
	shl.b32 	%r33, %r13, 20;
	add.s32 	%r34, %r33, %r15;
	mov.b64 	%fd108, {%r14, %r34};
	{
	.reg .b32 %temp; 
	mov.b64 	{%temp, %r35}, %fd4;
	}
	mov.b32 	%f2, %r35;
	abs.f32 	%f1, %f2;
	setp.lt.f32 	%p4, %f1, 0f4086232B;
	@%p4 bra 	$L__BB2_7;
	setp.lt.f64 	%p5, %fd4, 0d0000000000000000;
	add.f64 	%fd101, %fd4, 0d7FF0000000000000;
	selp.f64 	%fd108, 0d0000000000000000, %fd101, %p5;
	setp.geu.f32 	%p6, %f1, 0f40874800;
	@%p6 bra 	$L__BB2_7;
	shr.u32 	%r36, %r13, 31;
	add.s32 	%r37, %r13, %r36;
	shr.s32 	%r38, %r37, 1;
	shl.b32 	%r39, %r38, 20;
	add.s32 	%r40, %r15, %r39;
	mov.b64 	%fd102, {%r14, %r40};
	sub.s32 	%r41, %r13, %r38;
	shl.b32 	%r42, %r41, 20;
	add.s32 	%r43, %r42, 1072693248;
	mov.b32 	%r44, 0;
	mov.b64 	%fd103, {%r44, %r43};
	mul.f64 	%fd108, %fd103, %fd102;
$L__BB2_7:
	abs.f64 	%fd104, %fd108;
	setp.eq.f64 	%p7, %fd104, 0d7FF0000000000000;
	fma.rn.f64 	%fd105, %fd108, %fd5, %fd108;
	selp.f64 	%fd106, %fd108, %fd105, %p7;
	st.param.f64 	[func_retval0], %fd106;
	ret;

}


// ===== COMPILED SASS (sm_100) =====

	.target	sm_100

	.elftype	@"ET_EXEC"


//--------------------- .note.nv.tkinfo           --------------------------
	.section	.note.nv.tkinfo,"",@"SHT_NOTE"
	.sectionflags	@"SHF_NOTE_NV_TKINFO"
	.tkinfo
        /*0018*/ 	.word	0x00000002
        /*0030*/ 	.string	""
        /*0030*/ 	.string	"ptxas"
        /*0030*/ 	.string	"Cuda compilation tools, release 13.0, V13.0.88"
        /*0030*/ 	.string	"Build cuda_13.0.r13.0/compiler.36424714_0"
        /*0030*/ 	.string	"-arch sm_100 -m 64 "



//--------------------- .note.nv.cuinfo           --------------------------
	.section	.note.nv.cuinfo,"",@"SHT_NOTE"
	.sectionflags	@"SHF_NOTE_NV_CUINFO"
        /*0018*/ 	.short	0x0002
        /*001a*/ 	.short	0x0064
        /*001c*/ 	.short	0x0082
	.zero		2


//--------------------- .nv.info                  --------------------------
	.section	.nv.info,"",@"SHT_CUDA_INFO"
	.align	4


	//----- nvinfo : EIATTR_REGCOUNT
	.align		4
        /*0000*/ 	.byte	0x04, 0x2f
        /*0002*/ 	.short	(.L_1 - .L_0)
	.align		4
.L_0:
        /*0004*/ 	.word	index@(_Z15vf_kernel_naiveiddPd)
        /*0008*/ 	.word	0x00000026


	//----- nvinfo : EIATTR_FRAME_SIZE
	.align		4
.L_1:
        /*000c*/ 	.byte	0x04, 0x11
        /*000e*/ 	.short	(.L_3 - .L_2)
	.align		4
.L_2:
        /*0010*/ 	.word	index@($_Z15vf_kernel_naiveiddPd$__internal_accurate_pow)
        /*0014*/ 	.word	0x00000000


	//----- nvinfo : EIATTR_FRAME_SIZE
	.align		4
.L_3:
        /*0018*/ 	.byte	0x04, 0x11
        /*001a*/ 	.short	(.L_5 - .L_4)
	.align		4
.L_4:
        /*001c*/ 	.word	index@($__internal_1_$__cuda_sm20_div_rn_f64_full)
        /*0020*/ 	.word	0x00000000


	//----- nvinfo : EIATTR_FRAME_SIZE
	.align		4
.L_5:
        /*0024*/ 	.byte	0x04, 0x11
        /*0026*/ 	.short	(.L_7 - .L_6)
	.align		4
.L_6:
        /*0028*/ 	.word	index@(_Z15vf_kernel_naiveiddPd)
        /*002c*/ 	.word	0x00000000


	//----- nvinfo : EIATTR_REGCOUNT
	.align		4
.L_7:
        /*0030*/ 	.byte	0x04, 0x2f
        /*0032*/ 	.short	(.L_9 - .L_8)
	.align		4
.L_8:
        /*0034*/ 	.word	index@(_Z19vf_kernel_optimizediddPd)
        /*0038*/ 	.word	0x0000002a


	//----- nvinfo : EIATTR_FRAME_SIZE
	.align		4
.L_9:
        /*003c*/ 	.byte	0x04, 0x11
        /*003e*/ 	.short	(.L_11 - .L_10)
	.align		4
.L_10:
        /*0040*/ 	.word	index@($__internal_0_$__cuda_sm20_div_rn_f64_full)
        /*0044*/ 	.word	0x00000000


	//----- nvinfo : EIATTR_FRAME_SIZE
	.align		4
.L_11:
        /*0048*/ 	.byte	0x04, 0x11
        /*004a*/ 	.short	(.L_13 - .L_12)
	.align		4
.L_12:
        /*004c*/ 	.word	index@(_Z19vf_kernel_optimizediddPd)
        /*0050*/ 	.word	0x00000000


	//----- nvinfo : EIATTR_MIN_STACK_SIZE
	.align		4
.L_13:
        /*0054*/ 	.byte	0x04, 0x12
        /*0056*/ 	.short	(.L_15 - .L_14)
	.align		4
.L_14:
        /*0058*/ 	.word	index@(_Z19vf_kernel_optimizediddPd)
        /*005c*/ 	.word	0x00000000


	//----- nvinfo : EIATTR_MIN_STACK_SIZE
	.align		4
.L_15:
        /*0060*/ 	.byte	0x04, 0x12
        /*0062*/ 	.short	(.L_17 - .L_16)
	.align		4
.L_16:
        /*0064*/ 	.word	index@(_Z15vf_kernel_naiveiddPd)
        /*0068*/ 	.word	0x00000000
.L_17:


//--------------------- .nv.compat                --------------------------
	.section	.nv.compat,"",@"SHT_CUDA_COMPAT_INFO"
	.align	4
        /*0000*/ 	.byte	0x02, 0x09, 0x00, 0x00, 0x02, 0x02, 0x01, 0x00, 0x02, 0x05, 0x05, 0x00, 0x03, 0x07, 0x01, 0x01
        /*0010*/ 	.byte	0x02, 0x03, 0x00, 0x00, 0x02, 0x06, 0x01, 0x00, 0x04, 0x0b, 0x08, 0x00, 0x01, 0x00, 0x00, 0x00
        /*0020*/ 	.byte	0x00, 0x00, 0x00, 0x00


//--------------------- .nv.info._Z19vf_kernel_optimizediddPd --------------------------
	.section	.nv.info._Z19vf_kernel_optimizediddPd,"",@"SHT_CUDA_INFO"
	.sectionflags	@""
	.align	4


	//----- nvinfo : EIATTR_CUDA_API_VERSION
	.align		4
        /*0000*/ 	.byte	0x04, 0x37
        /*0002*/ 	.short	(.L_19 - .L_18)
.L_18:
        /*0004*/ 	.word	0x00000082


	//----- nvinfo : EIATTR_KPARAM_INFO
	.align		4
.L_19:
        /*0008*/ 	.byte	0x04, 0x17
        /*000a*/ 	.short	(.L_21 - .L_20)
.L_20:
        /*000c*/ 	.word	0x00000000
        /*0010*/ 	.short	0x0003
        /*0012*/ 	.short	0x0018
        /*0014*/ 	.byte	0x00, 0xf5, 0x21, 0x00


	//----- nvinfo : EIATTR_KPARAM_INFO
	.align		4
.L_21:
        /*0018*/ 	.byte	0x04, 0x17
        /*001a*/ 	.short	(.L_23 - .L_22)
.L_22:
        /*001c*/ 	.word	0x00000000
        /*0020*/ 	.short	0x0002
        /*0022*/ 	.short	0x0010
        /*0024*/ 	.byte	0x00, 0xf0, 0x21, 0x00


	//----- nvinfo : EIATTR_KPARAM_INFO
	.align		4
.L_23:
        /*0028*/ 	.byte	0x04, 0x17
        /*002a*/ 	.short	(.L_25 - .L_24)
.L_24:
        /*002c*/ 	.word	0x00000000
        /*0030*/ 	.short	0x0001
        /*0032*/ 	.short	0x0008
        /*0034*/ 	.byte	0x00, 0xf0, 0x21, 0x00


	//----- nvinfo : EIATTR_KPARAM_INFO
	.align		4
.L_25:
        /*0038*/ 	.byte	0x04, 0x17
        /*003a*/ 	.short	(.L_27 - .L_26)
.L_26:
        /*003c*/ 	.word	0x00000000
        /*0040*/ 	.short	0x0000
        /*0042*/ 	.short	0x0000
        /*0044*/ 	.byte	0x00, 0xf0, 0x11, 0x00


	//----- nvinfo : EIATTR_SPARSE_MMA_MASK
	.align		4
.L_27:
        /*0048*/ 	.byte	0x03, 0x50
        /*004a*/ 	.short	0x0000


	//----- nvinfo : EIATTR_MAXREG_COUNT
	.align		4
        /*004c*/ 	.byte	0x03, 0x1b
        /*004e*/ 	.short	0x00ff


	//----- nvinfo : EIATTR_MERCURY_ISA_VERSION
	.align		4
        /*0050*/ 	.byte	0x03, 0x5f
        /*0052*/ 	.short	0x0101


	//----- nvinfo : EIATTR_VRC_CTA_INIT_COUNT
	.align		4
        /*0054*/ 	.byte	0x02, 0x4a
	.zero		1
	.zero		1


	//----- nvinfo : EIATTR_EXIT_INSTR_OFFSETS
	.align		4
        /*0058*/ 	.byte	0x04, 0x1c
        /*005a*/ 	.short	(.L_29 - .L_28)


	//   ....[0]....
.L_28:
        /*005c*/ 	.word	0x00000080


	//   ....[1]....
        /*0060*/ 	.word	0x00001480


	//----- nvinfo : EIATTR_CRS_STACK_SIZE
	.align		4
.L_29:
        /*0064*/ 	.byte	0x04, 0x1e
        /*0066*/ 	.short	(.L_31 - .L_30)
.L_30:
        /*0068*/ 	.word	0x00000000


	//----- nvinfo : EIATTR_CBANK_PARAM_SIZE
	.align		4
.L_31:
        /*006c*/ 	.byte	0x03, 0x19
        /*006e*/ 	.short	0x0020


	//----- nvinfo : EIATTR_PARAM_CBANK
	.align		4
        /*0070*/ 	.byte	0x04, 0x0a
        /*0072*/ 	.short	(.L_33 - .L_32)
	.align		4
.L_32:
        /*0074*/ 	.word	index@(.nv.constant0._Z19vf_kernel_optimizediddPd)
        /*0078*/ 	.short	0x0380
        /*007a*/ 	.short	0x0020


	//----- nvinfo : EIATTR_SW_WAR
	.align		4
.L_33:
        /*007c*/ 	.byte	0x04, 0x36
        /*007e*/ 	.short	(.L_35 - .L_34)
.L_34:
        /*0080*/ 	.word	0x00000008
.L_35:


//--------------------- .nv.info._Z15vf_kernel_naiveiddPd --------------------------
	.section	.nv.info._Z15vf_kernel_naiveiddPd,"",@"SHT_CUDA_INFO"
	.sectionflags	@""
	.align	4


	//----- nvinfo : EIATTR_CUDA_API_VERSION
	.align		4
        /*0000*/ 	.byte	0x04, 0x37
        /*0002*/ 	.short	(.L_37 - .L_36)
.L_36:
        /*0004*/ 	.word	0x00000082


	//----- nvinfo : EIATTR_KPARAM_INFO
	.align		4
.L_37:
        /*0008*/ 	.byte	0x04, 0x17
        /*000a*/ 	.short	(.L_39 - .L_38)
.L_38:
        /*000c*/ 	.word	0x00000000
        /*0010*/ 	.short	0x0003
        /*0012*/ 	.short	0x0018
        /*0014*/ 	.byte	0x00, 0xf5, 0x21, 0x00


	//----- nvinfo : EIATTR_KPARAM_INFO
	.align		4
.L_39:
        /*0018*/ 	.byte	0x04, 0x17
        /*001a*/ 	.short	(.L_41 - .L_40)
.L_40:
        /*001c*/ 	.word	0x00000000
        /*0020*/ 	.short	0x0002
        /*0022*/ 	.short	0x0010
        /*0024*/ 	.byte	0x00, 0xf0, 0x21, 0x00


	//----- nvinfo : EIATTR_KPARAM_INFO
	.align		4
.L_41:
        /*0028*/ 	.byte	0x04, 0x17
        /*002a*/ 	.short	(.L_43 - .L_42)
.L_42:
        /*002c*/ 	.word	0x00000000
        /*0030*/ 	.short	0x0001
        /*0032*/ 	.short	0x0008
        /*0034*/ 	.byte	0x00, 0xf0, 0x21, 0x00


	//----- nvinfo : EIATTR_KPARAM_INFO
	.align		4
.L_43:
        /*0038*/ 	.byte	0x04, 0x17
        /*003a*/ 	.short	(.L_45 - .L_44)
.L_44:
        /*003c*/ 	.word	0x00000000
        /*0040*/ 	.short	0x0000
        /*0042*/ 	.short	0x0000
        /*0044*/ 	.byte	0x00, 0xf0, 0x11, 0x00


	//----- nvinfo : EIATTR_SPARSE_MMA_MASK
	.align		4
.L_45:
        /*0048*/ 	.byte	0x03, 0x50
        /*004a*/ 	.short	0x0000


	//----- nvinfo : EIATTR_MAXREG_COUNT
	.align		4
        /*004c*/ 	.byte	0x03, 0x1b
        /*004e*/ 	.short	0x00ff


	//----- nvinfo : EIATTR_MERCURY_ISA_VERSION
	.align		4
        /*0050*/ 	.byte	0x03, 0x5f
        /*0052*/ 	.short	0x0101


	//----- nvinfo : EIATTR_VRC_CTA_INIT_COUNT
	.align		4
        /*0054*/ 	.byte	0x02, 0x4a
	.zero		1
	.zero		1


	//----- nvinfo : EIATTR_EXIT_INSTR_OFFSETS
	.align		4
        /*0058*/ 	.byte	0x04, 0x1c
        /*005a*/ 	.short	(.L_47 - .L_46)


	//   ....[0]....
.L_46:
        /*005c*/ 	.word	0x00000080


	//   ....[1]....
        /*0060*/ 	.word	0x000003c0


	//   ....[2]....
        /*0064*/ 	.word	0x000013d0


	//----- nvinfo : EIATTR_CRS_STACK_SIZE
	.align		4
.L_47:
        /*0068*/ 	.byte	0x04, 0x1e
        /*006a*/ 	.short	(.L_49 - .L_48)
.L_48:
        /*006c*/ 	.word	0x00000000


	//----- nvinfo : EIATTR_CBANK_PARAM_SIZE
	.align		4
.L_49:
        /*0070*/ 	.byte	0x03, 0x19
        /*0072*/ 	.short	0x0020


	//----- nvinfo : EIATTR_PARAM_CBANK
	.align		4
        /*0074*/ 	.byte	0x04, 0x0a
        /*0076*/ 	.short	(.L_51 - .L_50)
	.align		4
.L_50:
        /*0078*/ 	.word	index@(.nv.constant0._Z15vf_kernel_naiveiddPd)
        /*007c*/ 	.short	0x0380
        /*007e*/ 	.short	0x0020


	//----- nvinfo : EIATTR_SW_WAR
	.align		4
.L_51:
        /*0080*/ 	.byte	0x04, 0x36
        /*0082*/ 	.short	(.L_53 - .L_52)
.L_52:
        /*0084*/ 	.word	0x00000008
.L_53:


//--------------------- .nv.callgraph             --------------------------
	.section	.nv.callgraph,"",@"SHT_CUDA_CALLGRAPH"
	.align	4
	.sectionentsize	8
	.align		4
        /*0000*/ 	.word	0x00000000
	.align		4
        /*0004*/ 	.word	0xffffffff
	.align		4
        /*0008*/ 	.word	0x00000000
	.align		4
        /*000c*/ 	.word	0xfffffffe
	.align		4
        /*0010*/ 	.word	0x00000000
	.align		4
        /*0014*/ 	.word	0xfffffffd
	.align		4
        /*0018*/ 	.word	0x00000000
	.align		4
        /*001c*/ 	.word	0xfffffffc


//--------------------- .text._Z19vf_kernel_optimizediddPd --------------------------
	.section	.text._Z19vf_kernel_optimizediddPd,"ax",@progbits
	.align	128
        .global         _Z19vf_kernel_optimizediddPd
        .type           _Z19vf_kernel_optimizediddPd,@function
        .size           _Z19vf_kernel_optimizediddPd,(.L_x_56 - _Z19vf_kernel_optimizediddPd)
        .other          _Z19vf_kernel_optimizediddPd,@"STO_CUDA_ENTRY STV_DEFAULT"
_Z19vf_kernel_optimizediddPd:
.text._Z19vf_kernel_optimizediddPd:
[----:B------:R-:W-:Y:S01]  /*0000*/  LDC R1, c[0x0][0x37c] ;  /* 0x0000df00ff017b82 */ /* 0x000fe20000000800 */
[----:B------:R-:W0:Y:S07]  /*0010*/  S2R R3, SR_TID.X ;  /* 0x0000000000037919 */ /* 0x000e2e0000002100 */
[----:B------:R-:W0:Y:S01]  /*0020*/  S2UR UR5, SR_CTAID.X ;  /* 0x00000000000579c3 */ /* 0x000e220000002500 */
[----:B------:R-:W1:Y:S07]  /*0030*/  LDCU UR6, c[0x0][0x380] ;  /* 0x00007000ff0677ac */ /* 0x000e6e0008000800 */
[----:B------:R-:W0:Y:S01]  /*0040*/  LDC R4, c[0x0][0x360] ;  /* 0x0000d800ff047b82 */ /* 0x000e220000000800 */
[----:B-1----:R-:W-:Y:S01]  /*0050*/  UIMAD UR4, UR6, UR6, URZ ;  /* 0x00000006060472a4 */ /* 0x002fe2000f8e02ff */
[----:B0-----:R-:W-:-:S05]  /*0060*/  IMAD R4, R4, UR5, R3 ;  /* 0x0000000504047c24 */ /* 0x001fca000f8e0203 */
[----:B------:R-:W-:-:S13]  /*0070*/  ISETP.GE.AND P0, PT, R4, UR4, PT ;  /* 0x0000000404007c0c */ /* 0x000fda000bf06270 */
[----:B------:R-:W-:Y:S05]  /*0080*/  @P0 EXIT ;  /* 0x000000000000094d */ /* 0x000fea0003800000 */
[----:B------:R-:W0:Y:S01]  /*0090*/  I2F.F64 R22, UR6 ;  /* 0x0000000600167d12 */ /* 0x000e220008201c00 */
[----:B------:R-:W-:Y:S01]  /*00a0*/  IMAD.MOV.U32 R2, RZ, RZ, 0x1 ;  /* 0x00000001ff027424 */ /* 0x000fe200078e00ff */
[----:B------:R-:W1:Y:S01]  /*00b0*/  LDCU.64 UR4, c[0x0][0x388] ;  /* 0x00007100ff0477ac */ /* 0x000e620008000a00 */
[----:B------:R-:W2:Y:S05]  /*00c0*/  LDC R0, c[0x0][0x38c] ;  /* 0x0000e300ff007b82 */ /* 0x000eaa0000000800 */
[----:B0-----:R-:W0:Y:S01]  /*00d0*/  MUFU.RCP64H R3, R23 ;  /* 0x0000001700037308 */ /* 0x001e220000001800 */
[----:B--2---:R-:W-:Y:S01]  /*00e0*/  FSETP.GEU.AND P1, PT, |R0|, 6.5827683646048100446e-37, PT ;  /* 0x036000000000780b */ /* 0x004fe20003f2e200 */
[----:B0-----:R-:W-:-:S08]  /*00f0*/  DFMA R6, -R22, R2, 1 ;  /* 0x3ff000001606742b */ /* 0x001fd00000000102 */
[----:B------:R-:W-:-:S08]  /*0100*/  DFMA R6, R6, R6, R6 ;  /* 0x000000060606722b */ /* 0x000fd00000000006 */
[----:B------:R-:W-:-:S08]  /*0110*/  DFMA R6, R2, R6, R2 ;  /* 0x000000060206722b */ /* 0x000fd00000000002 */
[----:B------:R-:W-:-:S08]  /*0120*/  DFMA R2, -R22, R6, 1 ;  /* 0x3ff000001602742b */ /* 0x000fd00000000106 */
[----:B------:R-:W-:-:S08]  /*0130*/  DFMA R2, R6, R2, R6 ;  /* 0x000000020602722b */ /* 0x000fd00000000006 */
[----:B-1----:R-:W-:-:S08]  /*0140*/  DMUL R6, R2, UR4 ;  /* 0x0000000402067c28 */ /* 0x002fd00008000000 */
[----:B------:R-:W-:-:S08]  /*0150*/  DFMA R8, -R22, R6, UR4 ;  /* 0x0000000416087e2b */ /* 0x000fd00008000106 */
[----:B------:R-:W-:-:S10]  /*0160*/  DFMA R2, R2, R8, R6 ;  /* 0x000000080202722b */ /* 0x000fd40000000006 */
[----:B------:R-:W-:-:S05]  /*0170*/  FFMA R5, RZ, R23, R3 ;  /* 0x00000017ff057223 */ /* 0x000fca0000000003 */
[----:B------:R-:W-:-:S13]  /*0180*/  FSETP.GT.AND P0, PT, |R5|, 1.469367938527859385e-39, PT ;  /* 0x001000000500780b */ /* 0x000fda0003f04200 */
[----:B------:R-:W-:Y:S05]  /*0190*/  @P0 BRA P1, `(.L_x_0) ;  /* 0x0000000000200947 */ /* 0x000fea0000800000 */
[----:B------:R-:W0:Y:S01]  /*01a0*/  LDCU.64 UR4, c[0x0][0x388] ;  /* 0x00007100ff0477ac */ /* 0x000e220008000a00 */
[----:B------:R-:W-:Y:S01]  /*01b0*/  IMAD.MOV.U32 R25, RZ, RZ, R23 ;  /* 0x000000ffff197224 */ /* 0x000fe200078e0017 */
[----:B------:R-:W-:Y:S01]  /*01c0*/  MOV R0, 0x200 ;  /* 0x0000020000007802 */ /* 0x000fe20000000f00 */
[----:B0-----:R-:W-:Y:S02]  /*01d0*/  IMAD.U32 R20, RZ, RZ, UR4 ;  /* 0x00000004ff147e24 */ /* 0x001fe4000f8e00ff */
[----:B------:R-:W-:-:S07]  /*01e0*/  IMAD.U32 R21, RZ, RZ, UR5 ;  /* 0x00000005ff157e24 */ /* 0x000fce000f8e00ff */
[----:B------:R-:W-:Y:S05]  /*01f0*/  CALL.REL.NOINC `($__internal_0_$__cuda_sm20_div_rn_f64_full) ;  /* 0x0000001000a47944 */ /* 0x000fea0003c00000 */
[----:B------:R-:W-:Y:S02]  /*0200*/  IMAD.MOV.U32 R2, RZ, RZ, R22 ;  /* 0x000000ffff027224 */ /* 0x000fe400078e0016 */
[----:B------:R-:W-:-:S07]  /*0210*/  IMAD.MOV.U32 R3, RZ, RZ, R23 ;  /* 0x000000ffff037224 */ /* 0x000fce00078e0017 */
.L_x_0:
[----:B------:R-:W0:Y:S01]  /*0220*/  LDC R5, c[0x0][0x380] ;  /* 0x0000e000ff057b82 */ /* 0x000e220000000800 */
[----:B------:R-:W1:Y:S01]  /*0230*/  LDCU.64 UR8, c[0x0][0x358] ;  /* 0x00006b00ff0877ac */ /* 0x000e620008000a00 */
[----:B------:R-:W-:Y:S02]  /*0240*/  CS2R R30, SRZ ;  /* 0x00000000001e7805 */ /* 0x000fe4000001ff00 */
[----:B0-----:R-:W-:-:S04]  /*0250*/  IABS R9, R5 ;  /* 0x0000000500097213 */ /* 0x001fc80000000000 */
[----:B------:R-:W0:Y:S08]  /*0260*/  I2F.RP R0, R9 ;  /* 0x0000000900007306 */ /* 0x000e300000209400 */
[----:B0-----:R-:W0:Y:S02]  /*0270*/  MUFU.RCP R0, R0 ;  /* 0x0000000000007308 */ /* 0x001e240000001000 */
[----:B0-----:R-:W-:-:S06]  /*0280*/  VIADD R6, R0, 0xffffffe ;  /* 0x0ffffffe00067836 */ /* 0x001fcc0000000000 */
[----:B------:R0:W2:Y:S02]  /*0290*/  F2I.FTZ.U32.TRUNC.NTZ R7, R6 ;  /* 0x0000000600077305 */ /* 0x0000a4000021f000 */
[----:B0-----:R-:W-:Y:S01]  /*02a0*/  MOV R6, RZ ;  /* 0x000000ff00067202 */ /* 0x001fe20000000f00 */
[----:B--2---:R-:W-:-:S04]  /*02b0*/  IMAD.MOV R8, RZ, RZ, -R7 ;  /* 0x000000ffff087224 */ /* 0x004fc800078e0a07 */
[----:B------:R-:W-:Y:S01]  /*02c0*/  IMAD R11, R8, R9, RZ ;  /* 0x00000009080b7224 */ /* 0x000fe200078e02ff */
[----:B------:R-:W-:-:S03]  /*02d0*/  IABS R8, R4 ;  /* 0x0000000400087213 */ /* 0x000fc60000000000 */
[----:B------:R-:W-:-:S06]  /*02e0*/  IMAD.HI.U32 R7, R7, R11, R6 ;  /* 0x0000000b07077227 */ /* 0x000fcc00078e0006 */
[----:B------:R-:W-:-:S04]  /*02f0*/  IMAD.HI.U32 R7, R7, R8, RZ ;  /* 0x0000000807077227 */ /* 0x000fc800078e00ff */
[----:B------:R-:W-:-:S04]  /*0300*/  IMAD.MOV R0, RZ, RZ, -R7 ;  /* 0x000000ffff007224 */ /* 0x000fc800078e0a07 */
[----:B------:R-:W-:-:S05]  /*0310*/  IMAD R0, R9, R0, R8 ;  /* 0x0000000009007224 */ /* 0x000fca00078e0208 */
[----:B------:R-:W-:-:S13]  /*0320*/  ISETP.GT.U32.AND P1, PT, R9, R0, PT ;  /* 0x000000000900720c */ /* 0x000fda0003f24070 */
[----:B------:R-:W-:Y:S02]  /*0330*/  @!P1 IMAD.IADD R0, R0, 0x1, -R9 ;  /* 0x0000000100009824 */ /* 0x000fe400078e0a09 */
[----:B------:R-:W-:Y:S01]  /*0340*/  @!P1 VIADD R7, R7, 0x1 ;  /* 0x0000000107079836 */ /* 0x000fe20000000000 */
[----:B------:R-:W-:Y:S02]  /*0350*/  ISETP.NE.AND P1, PT, R5, RZ, PT ;  /* 0x000000ff0500720c */ /* 0x000fe40003f25270 */
[----:B------:R-:W-:Y:S02]  /*0360*/  ISETP.GE.U32.AND P0, PT, R0, R9, PT ;  /* 0x000000090000720c */ /* 0x000fe40003f06070 */
[----:B------:R-:W-:-:S04]  /*0370*/  LOP3.LUT R0, R4, R5, RZ, 0x3c, !PT ;  /* 0x0000000504007212 */ /* 0x000fc800078e3cff */
[----:B------:R-:W-:-:S07]  /*0380*/  ISETP.GE.AND P2, PT, R0, RZ, PT ;  /* 0x000000ff0000720c */ /* 0x000fce0003f46270 */
[----:B------:R-:W-:Y:S01]  /*0390*/  @P0 VIADD R7, R7, 0x1 ;  /* 0x0000000107070836 */ /* 0x000fe20000000000 */
[----:B------:R-:W-:-:S05]  /*03a0*/  ISETP.GE.AND P0, PT, R5, 0x1, PT ;  /* 0x000000010500780c */ /* 0x000fca0003f06270 */
[----:B------:R-:W-:Y:S01]  /*03b0*/  @!P2 IMAD.MOV R7, RZ, RZ, -R7 ;  /* 0x000000ffff07a224 */ /* 0x000fe200078e0a07 */
[----:B------:R-:W-:-:S05]  /*03c0*/  @!P1 LOP3.LUT R7, RZ, R5, RZ, 0x33, !PT ;  /* 0x00000005ff079212 */ /* 0x000fca00078e33ff */
[----:B------:R-:W-:-:S04]  /*03d0*/  IMAD.MOV R0, RZ, RZ, -R7 ;  /* 0x000000ffff007224 */ /* 0x000fc800078e0a07 */
[----:B------:R-:W-:Y:S01]  /*03e0*/  IMAD R0, R5, R0, R4 ;  /* 0x0000000005007224 */ /* 0x000fe200078e0204 */
[----:B-1----:R-:W-:Y:S06]  /*03f0*/  @!P0 BRA `(.L_x_1) ;  /* 0x0000001000188947 */ /* 0x002fec0003800000 */
[----:B------:R-:W0:Y:S01]  /*0400*/  LDC.64 R18, c[0x0][0x388] ;  /* 0x0000e200ff127b82 */ /* 0x000e220000000a00 */
[----:B------:R-:W1:Y:S01]  /*0410*/  I2F.F64 R16, R7 ;  /* 0x0000000700107312 */ /* 0x000e620000201c00 */
[C---:B------:R-:W-:Y:S02]  /*0420*/  LOP3.LUT R4, R5.reuse, 0x7ffffffc, RZ, 0xc0, !PT ;  /* 0x7ffffffc05047812 */ /* 0x040fe400078ec0ff */
[----:B------:R-:W-:Y:S02]  /*0430*/  CS2R R30, SRZ ;  /* 0x00000000001e7805 */ /* 0x000fe4000001ff00 */
[----:B------:R-:W-:Y:S01]  /*0440*/  LOP3.LUT R5, R5, 0x3, RZ, 0xc0, !PT ;  /* 0x0000000305057812 */ /* 0x000fe200078ec0ff */
[----:B------:R-:W-:Y:S01]  /*0450*/  UMOV UR4, URZ ;  /* 0x000000ff00047c82 */ /* 0x000fe20008000000 */
[----:B------:R-:W-:Y:S01]  /*0460*/  IMAD.MOV R6, RZ, RZ, -R4 ;  /* 0x000000ffff067224 */ /* 0x000fe200078e0a04 */
[----:B------:R-:W2:Y:S01]  /*0470*/  I2F.F64 R14, R0 ;  /* 0x00000000000e7312 */ /* 0x000ea20000201c00 */
[----:B0-----:R-:W-:-:S08]  /*0480*/  DMUL R18, R18, 0.5 ;  /* 0x3fe0000012127828 */ /* 0x001fd00000000000 */
[----:B------:R-:W-:-:S08]  /*0490*/  DFMA R18, R2, 0.5, -R18 ;  /* 0x3fe000000212782b */ /* 0x000fd00000000812 */
[-CC-:B-1----:R-:W-:Y:S02]  /*04a0*/  DFMA R16, R16, R2.reuse, R18.reuse ;  /* 0x000000021010722b */ /* 0x182fe40000000012 */
[----:B--2---:R-:W-:-:S11]  /*04b0*/  DFMA R14, R14, R2, R18 ;  /* 0x000000020e0e722b */ /* 0x004fd60000000012 */
.L_x_19:
[----:B------:R-:W0:Y:S01]  /*04c0*/  I2F.F64.U32 R8, UR4 ;  /* 0x0000000400087d12 */ /* 0x000e220008201800 */
[----:B------:R-:W1:Y:S01]  /*04d0*/  LDCU UR5, c[0x0][0x380] ;  /* 0x00007000ff0577ac */ /* 0x000e620008000800 */
[----:B------:R-:W-:Y:S01]  /*04e0*/  MOV R7, RZ ;  /* 0x000000ff00077202 */ /* 0x000fe20000000f00 */
[----:B------:R-:W-:Y:S01]  /*04f0*/  UIADD3 UR4, UPT, UPT, UR4, 0x1, URZ ;  /* 0x0000000104047890 */ /* 0x000fe2000fffe0ff */
[----:B0-----:R-:W-:Y:S01]  /*0500*/  DFMA R8, R8, R2, R18 ;  /* 0x000000020808722b */ /* 0x001fe20000000012 */
[----:B-1----:R-:W-:Y:S02]  /*0510*/  UISETP.GE.U32.AND UP0, UPT, UR5, 0x4, UPT ;  /* 0x000000040500788c */ /* 0x002fe4000bf06070 */
[----:B------:R-:W-:-:S05]  /*0520*/  UISETP.NE.AND UP1, UPT, UR4, UR5, UPT ;  /* 0x000000050400728c */ /* 0x000fca000bf25270 */
[----:B------:R-:W-:-:S08]  /*0530*/  DADD R8, -R16, R8 ;  /* 0x0000000010087229 */ /* 0x000fd00000000108 */
[----:B------:R-:W-:Y:S01]  /*0540*/  DMUL R12, R8, R8 ;  /* 0x00000008080c7228 */ /* 0x000fe20000000000 */
[----:B------:R-:W-:Y:S10]  /*0550*/  BRA.U !UP0, `(.L_x_2) ;  /* 0x0000000908107547 */ /* 0x000ff4000b800000 */
[----:B------:R-:W0:Y:S01]  /*0560*/  LDC R7, c[0x0][0x394] ;  /* 0x0000e500ff077b82 */ /* 0x000e220000000800 */
[----:B------:R-:W-:Y:S01]  /*0570*/  IMAD.MOV.U32 R8, RZ, RZ, R6 ;  /* 0x000000ffff087224 */ /* 0x000fe200078e0006 */
[----:B------:R-:W-:Y:S01]  /*0580*/  CS2R R10, SRZ ;  /* 0x00000000000a7805 */ /* 0x000fe2000001ff00 */
[----:B------:R-:W1:Y:S01]  /*0590*/  LDCU.64 UR10, c[0x0][0x390] ;  /* 0x00007200ff0a77ac */ /* 0x000e620008000a00 */
[----:B------:R-:W-:-:S05]  /*05a0*/  UMOV UR5, 0x1 ;  /* 0x0000000100057882 */ /* 0x000fca0000000000 */
.L_x_11:
[----:B------:R-:W-:Y:S01]  /*05b0*/  DFMA R20, R10, R2, R18 ;  /* 0x000000020a14722b */ /* 0x000fe20000000012 */
[----:B0-----:R-:W-:Y:S01]  /*05c0*/  FSETP.GEU.AND P2, PT, |R7|, 6.5827683646048100446e-37, PT ;  /* 0x036000000700780b */ /* 0x001fe20003f4e200 */
[----:B------:R-:W-:Y:S01]  /*05d0*/  VIADD R8, R8, 0x4 ;  /* 0x0000000408087836 */ /* 0x000fe20000000000 */
[----:B------:R-:W-:Y:S04]  /*05e0*/  BSSY.RECONVERGENT B0, `(.L_x_3) ;  /* 0x000001b000007945 */ /* 0x000fe80003800200 */
[----:B------:R-:W-:Y:S01]  /*05f0*/  ISETP.NE.AND P1, PT, R8, RZ, PT ;  /* 0x000000ff0800720c */ /* 0x000fe20003f25270 */
[----:B------:R-:W-:-:S08]  /*0600*/  DADD R20, -R14, R20 ;  /* 0x000000000e147229 */ /* 0x000fd00000000114 */
[----:B------:R-:W-:-:S08]  /*0610*/  DFMA R20, R20, R20, R12 ;  /* 0x000000141414722b */ /* 0x000fd0000000000c */
[----:B-1----:R-:W-:-:S08]  /*0620*/  DADD R20, R20, UR10 ;  /* 0x0000000a14147e29 */ /* 0x002fd00008000000 */
[----:B------:R-:W-:Y:S01]  /*0630*/  DMUL R22, R20, R20 ;  /* 0x0000001414167228 */ /* 0x000fe20000000000 */
[----:B------:R-:W-:-:S05]  /*0640*/  IMAD.MOV.U32 R20, RZ, RZ, 0x1 ;  /* 0x00000001ff147424 */ /* 0x000fca00078e00ff */
[----:B------:R-:W0:Y:S02]  /*0650*/  MUFU.RCP64H R21, R23 ;  /* 0x0000001700157308 */ /* 0x000e240000001800 */
[----:B0-----:R-:W-:-:S08]  /*0660*/  DFMA R24, -R22, R20, 1 ;  /* 0x3ff000001618742b */ /* 0x001fd00000000114 */
[----:B------:R-:W-:-:S08]  /*0670*/  DFMA R24, R24, R24, R24 ;  /* 0x000000181818722b */ /* 0x000fd00000000018 */
[----:B------:R-:W-:-:S08]  /*0680*/  DFMA R24, R20, R24, R20 ;  /* 0x000000181418722b */ /* 0x000fd00000000014 */
[----:B------:R-:W-:-:S08]  /*0690*/  DFMA R20, -R22, R24, 1 ;  /* 0x3ff000001614742b */ /* 0x000fd00000000118 */
[----:B------:R-:W-:-:S08]  /*06a0*/  DFMA R20, R24, R20, R24 ;  /* 0x000000141814722b */ /* 0x000fd00000000018 */
[----:B------:R-:W-:-:S08]  /*06b0*/  DMUL R24, R20, UR10 ;  /* 0x0000000a14187c28 */ /* 0x000fd00008000000 */
        /* <DEDUP_REMOVED lines=11> */
[----:B------:R-:W-:Y:S01]  /*0770*/  IMAD.MOV.U32 R20, RZ, RZ, R22 ;  /* 0x000000ffff147224 */ /* 0x000fe200078e0016 */
[----:B------:R-:W-:-:S07]  /*0780*/  MOV R21, R23 ;  /* 0x0000001700157202 */ /* 0x000fce0000000f00 */
.L_x_4:
[----:B------:R-:W-:Y:S05]  /*0790*/  BSYNC.RECONVERGENT B0 ;  /* 0x0000000000007941 */ /* 0x000fea0003800200 */
.L_x_3:
[----:B------:R-:W0:Y:S01]  /*07a0*/  I2F.F64.U32 R22, UR5 ;  /* 0x0000000500167d12 */ /* 0x000e220008201800 */
[----:B------:R-:W-:Y:S01]  /*07b0*/  FSETP.GEU.AND P2, PT, |R7|, 6.5827683646048100446e-37, PT ;  /* 0x036000000700780b */ /* 0x000fe20003f4e200 */
[----:B------:R-:W-:Y:S01]  /*07c0*/  UIADD3 UR7, UPT, UPT, UR5, 0x2, URZ ;  /* 0x0000000205077890 */ /* 0x000fe2000fffe0ff */
[----:B------:R-:W-:Y:S01]  /*07d0*/  BSSY.RECONVERGENT B0, `(.L_x_5) ;  /* 0x000001a000007945 */ /* 0x000fe20003800200 */
[----:B------:R-:W-:Y:S02]  /*07e0*/  DADD R30, R20, R30 ;  /* 0x00000000141e7229 */ /* 0x000fe4000000001e */
[----:B0-----:R-:W-:-:S08]  /*07f0*/  DFMA R22, R22, R2, R18 ;  /* 0x000000021616722b */ /* 0x001fd00000000012 */
[----:B------:R-:W-:-:S08]  /*0800*/  DADD R22, -R14, R22 ;  /* 0x000000000e167229 */ /* 0x000fd00000000116 */
[----:B------:R-:W-:-:S08]  /*0810*/  DFMA R22, R22, R22, R12 ;  /* 0x000000161616722b */ /* 0x000fd0000000000c */
[----:B------:R-:W-:-:S08]  /*0820*/  DADD R22, R22, UR10 ;  /* 0x0000000a16167e29 */ /* 0x000fd00008000000 */
        /* <DEDUP_REMOVED lines=20> */
.L_x_6:
[----:B------:R-:W-:Y:S05]  /*0970*/  BSYNC.RECONVERGENT B0 ;  /* 0x0000000000007941 */ /* 0x000fea0003800200 */
.L_x_5:
[----:B------:R-:W-:Y:S01]  /*0980*/  UIADD3 UR6, UPT, UPT, UR5, 0x1, URZ ;  /* 0x0000000105067890 */ /* 0x000fe2000fffe0ff */
[----:B------:R-:W-:Y:S01]  /*0990*/  FSETP.GEU.AND P2, PT, |R7|, 6.5827683646048100446e-37, PT ;  /* 0x036000000700780b */ /* 0x000fe20003f4e200 */
[----:B------:R-:W-:Y:S01]  /*09a0*/  BSSY.RECONVERGENT B0, `(.L_x_7) ;  /* 0x000001d000007945 */ /* 0x000fe20003800200 */
[----:B------:R-:W-:-:S06]  /*09b0*/  DADD R30, R30, R22 ;  /* 0x000000001e1e7229 */ /* 0x000fcc0000000016 */
[----:B------:R-:W0:Y:S02]  /*09c0*/  I2F.F64.U32 R20, UR6 ;  /* 0x0000000600147d12 */ /* 0x000e240008201800 */
        /* <DEDUP_REMOVED lines=21> */
[----:B0-----:R-:W-:Y:S01]  /*0b20*/  IMAD.U32 R20, RZ, RZ, UR12 ;  /* 0x0000000cff147e24 */ /* 0x001fe2000f8e00ff */
[----:B------:R-:W-:-:S07]  /*0b30*/  MOV R21, UR13 ;  /* 0x0000000d00157c02 */ /* 0x000fce0008000f00 */
[----:B------:R-:W-:Y:S05]  /*0b40*/  CALL.REL.NOINC `($__internal_0_$__cuda_sm20_div_rn_f64_full) ;  /* 0x0000000800507944 */ /* 0x000fea0003c00000 */
[----:B------:R-:W-:Y:S02]  /*0b50*/  IMAD.MOV.U32 R20, RZ, RZ, R22 ;  /* 0x000000ffff147224 */ /* 0x000fe400078e0016 */
[----:B------:R-:W-:-:S07]  /*0b60*/  IMAD.MOV.U32 R21, RZ, RZ, R23 ;  /* 0x000000ffff157224 */ /* 0x000fce00078e0017 */
.L_x_8:
[----:B------:R-:W-:Y:S05]  /*0b70*/  BSYNC.RECONVERGENT B0 ;  /* 0x0000000000007941 */ /* 0x000fea0003800200 */
.L_x_7:
[----:B------:R-:W0:Y:S01]  /*0b80*/  I2F.F64.U32 R22, UR7 ;  /* 0x0000000700167d12 */ /* 0x000e220008201800 */
[----:B------:R-:W-:Y:S01]  /*0b90*/  FSETP.GEU.AND P2, PT, |R7|, 6.5827683646048100446e-37, PT ;  /* 0x036000000700780b */ /* 0x000fe20003f4e200 */
        /* <DEDUP_REMOVED lines=26> */
.L_x_10:
[----:B------:R-:W-:Y:S05]  /*0d40*/  BSYNC.RECONVERGENT B0 ;  /* 0x0000000000007941 */ /* 0x000fea0003800200 */
.L_x_9:
[----:B------:R-:W-:Y:S01]  /*0d50*/  UIADD3 UR5, UPT, UPT, UR5, 0x4, URZ ;  /* 0x0000000405057890 */ /* 0x000fe2000fffe0ff */
[----:B------:R-:W-:Y:S02]  /*0d60*/  DADD R30, R30, R22 ;  /* 0x000000001e1e7229 */ /* 0x000fe40000000016 */
[----:B------:R-:W-:Y:S01]  /*0d70*/  DADD R10, R10, 4 ;  /* 0x401000000a0a7429 */ /* 0x000fe20000000000 */
[----:B------:R-:W-:Y:S10]  /*0d80*/  @P1 BRA `(.L_x_11) ;  /* 0xfffffff800081947 */ /* 0x000ff4000383ffff */
[----:B------:R-:W-:-:S07]  /*0d90*/  IMAD.MOV.U32 R7, RZ, RZ, R4 ;  /* 0x000000ffff077224 */ /* 0x000fce00078e0004 */
.L_x_2:
[----:B------:R-:W-:-:S13]  /*0da0*/  ISETP.NE.AND P0, PT, R5, RZ, PT ;  /* 0x000000ff0500720c */ /* 0x000fda0003f05270 */
[----:B------:R-:W-:Y:S05]  /*0db0*/  @!P0 BRA `(.L_x_12) ;  /* 0x0000000400a48947 */ /* 0x000fea0003800000 */
[----:B------:R-:W0:Y:S01]  /*0dc0*/  I2F.F64.U32 R8, R7 ;  /* 0x0000000700087312 */ /* 0x000e220000201800 */
[----:B------:R-:W1:Y:S01]  /*0dd0*/  LDCU.64 UR6, c[0x0][0x390] ;  /* 0x00007200ff0677ac */ /* 0x000e620008000a00 */
[----:B------:R-:W2:Y:S01]  /*0de0*/  LDC R0, c[0x0][0x394] ;  /* 0x0000e500ff007b82 */ /* 0x000ea20000000800 */
[----:B------:R-:W-:Y:S01]  /*0df0*/  BSSY.RECONVERGENT B0, `(.L_x_13) ;  /* 0x000001d000007945 */ /* 0x000fe20003800200 */
[----:B------:R-:W-:Y:S01]  /*0e00*/  ISETP.NE.AND P1, PT, R5, 0x1, PT ;  /* 0x000000010500780c */ /* 0x000fe20003f25270 */
[----:B0-----:R-:W-:-:S08]  /*0e10*/  DFMA R8, R8, R2, R18 ;  /* 0x000000020808722b */ /* 0x001fd00000000012 */
[----:B------:R-:W-:Y:S01]  /*0e20*/  DADD R8, -R14, R8 ;  /* 0x000000000e087229 */ /* 0x000fe20000000108 */
[----:B--2---:R-:W-:-:S07]  /*0e30*/  FSETP.GEU.AND P2, PT, |R0|, 6.5827683646048100446e-37, PT ;  /* 0x036000000000780b */ /* 0x004fce0003f4e200 */
[----:B------:R-:W-:-:S08]  /*0e40*/  DFMA R8, R8, R8, R12 ;  /* 0x000000080808722b */ /* 0x000fd0000000000c */
[----:B-1----:R-:W-:-:S08]  /*0e50*/  DADD R8, R8, UR6 ;  /* 0x0000000608087e29 */ /* 0x002fd00008000000 */
[----:B------:R-:W-:Y:S01]  /*0e60*/  DMUL R22, R8, R8 ;  /* 0x0000000808167228 */ /* 0x000fe20000000000 */
[----:B------:R-:W-:-:S05]  /*0e70*/  MOV R8, 0x1 ;  /* 0x0000000100087802 */ /* 0x000fca0000000f00 */
        /* <DEDUP_REMOVED lines=20> */
.L_x_14:
[----:B------:R-:W-:Y:S05]  /*0fc0*/  BSYNC.RECONVERGENT B0 ;  /* 0x0000000000007941 */ /* 0x000fea0003800200 */
.L_x_13:
[----:B------:R-:W-:Y:S01]  /*0fd0*/  DADD R30, R30, R8 ;  /* 0x000000001e1e7229 */ /* 0x000fe20000000008 */
[----:B------:R-:W-:Y:S10]  /*0fe0*/  @!P1 BRA `(.L_x_12) ;  /* 0x0000000400189947 */ /* 0x000ff40003800000 */
[----:B------:R-:W-:Y:S01]  /*0ff0*/  VIADD R0, R7, 0x1 ;  /* 0x0000000107007836 */ /* 0x000fe20000000000 */
[----:B------:R-:W0:Y:S01]  /*1000*/  LDCU.64 UR6, c[0x0][0x390] ;  /* 0x00007200ff0677ac */ /* 0x000e220008000a00 */
[----:B------:R-:W-:Y:S01]  /*1010*/  BSSY.RECONVERGENT B0, `(.L_x_15) ;  /* 0x000001f000007945 */ /* 0x000fe20003800200 */
[----:B------:R-:W-:Y:S01]  /*1020*/  ISETP.NE.AND P1, PT, R5, 0x2, PT ;  /* 0x000000020500780c */ /* 0x000fe20003f25270 */
[----:B------:R1:W2:Y:S02]  /*1030*/  I2F.F64.U32 R8, R0 ;  /* 0x0000000000087312 */ /* 0x0002a40000201800 */
[----:B-1----:R-:W1:Y:S01]  /*1040*/  LDC R0, c[0x0][0x394] ;  /* 0x0000e500ff007b82 */ /* 0x002e620000000800 */
[----:B--2---:R-:W-:-:S08]  /*1050*/  DFMA R8, R8, R2, R18 ;  /* 0x000000020808722b */ /* 0x004fd00000000012 */
[----:B------:R-:W-:-:S08]  /*1060*/  DADD R8, -R14, R8 ;  /* 0x000000000e087229 */ /* 0x000fd00000000108 */
[----:B------:R-:W-:Y:S01]  /*1070*/  DFMA R8, R8, R8, R12 ;  /* 0x000000080808722b */ /* 0x000fe2000000000c */
[----:B-1----:R-:W-:-:S07]  /*1080*/  FSETP.GEU.AND P2, PT, |R0|, 6.5827683646048100446e-37, PT ;  /* 0x036000000000780b */ /* 0x002fce0003f4e200 */
[----:B0-----:R-:W-:-:S08]  /*1090*/  DADD R8, R8, UR6 ;  /* 0x0000000608087e29 */ /* 0x001fd00008000000 */
        /* <DEDUP_REMOVED lines=15> */
[----:B------:R-:W-:Y:S02]  /*1190*/  MOV R25, R23 ;  /* 0x0000001700197202 */ /* 0x000fe40000000f00 */
[----:B------:R-:W-:Y:S01]  /*11a0*/  MOV R0, 0x11e0 ;  /* 0x000011e000007802 */ /* 0x000fe20000000f00 */
[----:B0-----:R-:W-:Y:S02]  /*11b0*/  IMAD.U32 R20, RZ, RZ, UR6 ;  /* 0x00000006ff147e24 */ /* 0x001fe4000f8e00ff */
[----:B------:R-:W-:-:S07]  /*11c0*/  IMAD.U32 R21, RZ, RZ, UR7 ;  /* 0x00000007ff157e24 */ /* 0x000fce000f8e00ff */
[----:B------:R-:W-:Y:S05]  /*11d0*/  CALL.REL.NOINC `($__internal_0_$__cuda_sm20_div_rn_f64_full) ;  /* 0x0000000000ac7944 */ /* 0x000fea0003c00000 */
[----:B------:R-:W-:Y:S02]  /*11e0*/  IMAD.MOV.U32 R8, RZ, RZ, R22 ;  /* 0x000000ffff087224 */ /* 0x000fe400078e0016 */
[----:B------:R-:W-:-:S07]  /*11f0*/  IMAD.MOV.U32 R9, RZ, RZ, R23 ;  /* 0x000000ffff097224 */ /* 0x000fce00078e0017 */
.L_x_16:
[----:B------:R-:W-:Y:S05]  /*1200*/  BSYNC.RECONVERGENT B0 ;  /* 0x0000000000007941 */ /* 0x000fea0003800200 */
.L_x_15:
[----:B------:R-:W-:Y:S01]  /*1210*/  DADD R30, R30, R8 ;  /* 0x000000001e1e7229 */ /* 0x000fe20000000008 */
[----:B------:R-:W-:Y:S10]  /*1220*/  @!P1 BRA `(.L_x_12) ;  /* 0x0000000000889947 */ /* 0x000ff40003800000 */
[----:B------:R-:W-:Y:S01]  /*1230*/  VIADD R0, R7, 0x2 ;  /* 0x0000000207007836 */ /* 0x000fe20000000000 */
[----:B------:R-:W0:Y:S01]  /*1240*/  LDCU.64 UR6, c[0x0][0x390] ;  /* 0x00007200ff0677ac */ /* 0x000e220008000a00 */
[----:B------:R-:W-:Y:S02]  /*1250*/  BSSY.RECONVERGENT B0, `(.L_x_17) ;  /* 0x000001e000007945 */ /* 0x000fe40003800200 */
        /* <DEDUP_REMOVED lines=23> */
[----:B------:R-:W-:Y:S02]  /*13d0*/  MOV R0, 0x1410 ;  /* 0x0000141000007802 */ /* 0x000fe40000000f00 */
[----:B0-----:R-:W-:Y:S01]  /*13e0*/  MOV R20, UR6 ;  /* 0x0000000600147c02 */ /* 0x001fe20008000f00 */
[----:B------:R-:W-:-:S07]  /*13f0*/  IMAD.U32 R21, RZ, RZ, UR7 ;  /* 0x00000007ff157e24 */ /* 0x000fce000f8e00ff */
[----:B------:R-:W-:Y:S05]  /*1400*/  CALL.REL.NOINC `($__internal_0_$__cuda_sm20_div_rn_f64_full) ;  /* 0x0000000000207944 */ /* 0x000fea0003c00000 */
[----:B------:R-:W-:Y:S02]  /*1410*/  IMAD.MOV.U32 R8, RZ, RZ, R22 ;  /* 0x000000ffff087224 */ /* 0x000fe400078e0016 */
[----:B------:R-:W-:-:S07]  /*1420*/  IMAD.MOV.U32 R9, RZ, RZ, R23 ;  /* 0x000000ffff097224 */ /* 0x000fce00078e0017 */
.L_x_18:
[----:B------:R-:W-:Y:S05]  /*1430*/  BSYNC.RECONVERGENT B0 ;  /* 0x0000000000007941 */ /* 0x000fea0003800200 */
.L_x_17:
[----:B------:R-:W-:-:S11]  /*1440*/  DADD R30, R30, R8 ;  /* 0x000000001e1e7229 */ /* 0x000fd60000000008 */
.L_x_12:
[----:B------:R-:W-:Y:S05]  /*1450*/  BRA.U UP1, `(.L_x_19) ;  /* 0xfffffff101187547 */ /* 0x000fea000b83ffff */
.L_x_1:
[----:B------:R-:W0:Y:S02]  /*1460*/  LDC.64 R2, c[0x0][0x398] ;  /* 0x0000e600ff027b82 */ /* 0x000e240000000a00 */
[----:B0-----:R-:W-:Y:S01]  /*1470*/  REDG.E.ADD.F64.RN.STRONG.GPU desc[UR8][R2.64], R30 ;  /* 0x0000001e020079a6 */ /* 0x001fe2000c12ff08 */
[----:B------:R-:W-:Y:S05]  /*1480*/  EXIT ;  /* 0x000000000000794d */ /* 0x000fea0003800000 */
        .weak           $__internal_0_$__cuda_sm20_div_rn_f64_full
        .type           $__internal_0_$__cuda_sm20_div_rn_f64_full,@function
        .size           $__internal_0_$__cuda_sm20_div_rn_f64_full,(.L_x_56 - $__internal_0_$__cuda_sm20_div_rn_f64_full)
$__internal_0_$__cuda_sm20_div_rn_f64_full:
[----:B------:R-:W-:Y:S01]  /*1490*/  FSETP.GEU.AND P3, PT, |R21|, 1.469367938527859385e-39, PT ;  /* 0x001000001500780b */ /* 0x000fe20003f6e200 */
[----:B------:R-:W-:Y:S01]  /*14a0*/  IMAD.MOV.U32 R24, RZ, RZ, R22 ;  /* 0x000000ffff187224 */ /* 0x000fe200078e0016 */
[C---:B------:R-:W-:Y:S01]  /*14b0*/  FSETP.GEU.AND P0, PT, |R25|.reuse, 1.469367938527859385e-39, PT ;  /* 0x001000001900780b */ /* 0x040fe20003f0e200 */
[----:B------:R-:W-:Y:S01]  /*14c0*/  IMAD.MOV.U32 R32, RZ, RZ, 0x1ca00000 ;  /* 0x1ca00000ff207424 */ /* 0x000fe200078e00ff */
[----:B------:R-:W-:Y:S01]  /*14d0*/  LOP3.LUT R23, R25, 0x800fffff, RZ, 0xc0, !PT ;  /* 0x800fffff19177812 */ /* 0x000fe200078ec0ff */
[----:B------:R-:W-:Y:S01]  /*14e0*/  BSSY.RECONVERGENT B1, `(.L_x_20) ;  /* 0x0000052000017945 */ /* 0x000fe20003800200 */
[----:B------:R-:W-:Y:S02]  /*14f0*/  LOP3.LUT R9, R21, 0x7ff00000, RZ, 0xc0, !PT ;  /* 0x7ff0000015097812 */ /* 0x000fe400078ec0ff */
[----:B------:R-:W-:Y:S02]  /*1500*/  LOP3.LUT R23, R23, 0x3ff00000, RZ, 0xfc, !PT ;  /* 0x3ff0000017177812 */ /* 0x000fe400078efcff */
[C---:B------:R-:W-:Y:S01]  /*1510*/  LOP3.LUT R34, R25.reuse, 0x7ff00000, RZ, 0xc0, !PT ;  /* 0x7ff0000019227812 */ /* 0x040fe200078ec0ff */
[----:B------:R-:W-:Y:S01]  /*1520*/  IMAD.MOV.U32 R33, RZ, RZ, R9 ;  /* 0x000000ffff217224 */ /* 0x000fe200078e0009 */
[----:B------:R-:W-:Y:S01]  /*1530*/  MOV R36, 0x1 ;  /* 0x0000000100247802 */ /* 0x000fe20000000f00 */
[----:B------:R-:W-:Y:S01]  /*1540*/  @!P3 IMAD.MOV.U32 R28, RZ, RZ, RZ ;  /* 0x000000ffff1cb224 */ /* 0x000fe200078e00ff */
[----:B------:R-:W-:Y:S01]  /*1550*/  @!P3 LOP3.LUT R26, R25, 0x7ff00000, RZ, 0xc0, !PT ;  /* 0x7ff00000191ab812 */ /* 0x000fe200078ec0ff */
[----:B------:R-:W-:Y:S01]  /*1560*/  @!P0 DMUL R22, R24, 8.98846567431157953865e+307 ;  /* 0x7fe0000018168828 */ /* 0x000fe20000000000 */
[----:B------:R-:W-:-:S02]  /*1570*/  ISETP.GE.U32.AND P2, PT, R9, R34, PT ;  /* 0x000000220900720c */ /* 0x000fc40003f46070 */
[----:B------:R-:W-:Y:S02]  /*1580*/  @!P3 ISETP.GE.U32.AND P4, PT, R9, R26, PT ;  /* 0x0000001a0900b20c */ /* 0x000fe40003f86070 */
[C---:B------:R-:W-:Y:S01]  /*1590*/  SEL R27, R32.reuse, 0x63400000, !P2 ;  /* 0x63400000201b7807 */ /* 0x040fe20005000000 */
[----:B------:R-:W0:Y:S01]  /*15a0*/  MUFU.RCP64H R37, R23 ;  /* 0x0000001700257308 */ /* 0x000e220000001800 */
[----:B------:R-:W-:Y:S02]  /*15b0*/  @!P3 SEL R29, R32, 0x63400000, !P4 ;  /* 0x63400000201db807 */ /* 0x000fe40006000000 */
[--C-:B------:R-:W-:Y:S02]  /*15c0*/  LOP3.LUT R27, R27, 0x800fffff, R21.reuse, 0xf8, !PT ;  /* 0x800fffff1b1b7812 */ /* 0x100fe400078ef815 */
[----:B------:R-:W-:Y:S02]  /*15d0*/  @!P3 LOP3.LUT R26, R29, 0x80000000, R21, 0xf8, !PT ;  /* 0x800000001d1ab812 */ /* 0x000fe400078ef815 */
[----:B------:R-:W-:-:S02]  /*15e0*/  @!P0 LOP3.LUT R34, R23, 0x7ff00000, RZ, 0xc0, !PT ;  /* 0x7ff0000017228812 */ /* 0x000fc400078ec0ff */
[----:B------:R-:W-:Y:S01]  /*15f0*/  @!P3 LOP3.LUT R29, R26, 0x100000, RZ, 0xfc, !PT ;  /* 0x001000001a1db812 */ /* 0x000fe200078efcff */
[----:B------:R-:W-:-:S06]  /*1600*/  IMAD.MOV.U32 R26, RZ, RZ, R20 ;  /* 0x000000ffff1a7224 */ /* 0x000fcc00078e0014 */
[----:B------:R-:W-:Y:S02]  /*1610*/  @!P3 DFMA R26, R26, 2, -R28 ;  /* 0x400000001a1ab82b */ /* 0x000fe4000000081c */
[----:B0-----:R-:W-:-:S08]  /*1620*/  DFMA R28, R36, -R22, 1 ;  /* 0x3ff00000241c742b */ /* 0x001fd00000000816 */
[----:B------:R-:W-:Y:S01]  /*1630*/  DFMA R28, R28, R28, R28 ;  /* 0x0000001c1c1c722b */ /* 0x000fe2000000001c */
[----:B------:R-:W-:-:S05]  /*1640*/  @!P3 LOP3.LUT R33, R27, 0x7ff00000, RZ, 0xc0, !PT ;  /* 0x7ff000001b21b812 */ /* 0x000fca00078ec0ff */
[----:B------:R-:W-:Y:S02]  /*1650*/  VIADD R35, R33, 0xffffffff ;  /* 0xffffffff21237836 */ /* 0x000fe40000000000 */
[----:B------:R-:W-:-:S03]  /*1660*/  DFMA R36, R36, R28, R36 ;  /* 0x0000001c2424722b */ /* 0x000fc60000000024 */
[----:B------:R-:W-:Y:S01]  /*1670*/  ISETP.GT.U32.AND P0, PT, R35, 0x7feffffe, PT ;  /* 0x7feffffe2300780c */ /* 0x000fe20003f04070 */
[----:B------:R-:W-:-:S04]  /*1680*/  VIADD R35, R34, 0xffffffff ;  /* 0xffffffff22237836 */ /* 0x000fc80000000000 */
[----:B------:R-:W-:Y:S01]  /*1690*/  DFMA R38, R36, -R22, 1 ;  /* 0x3ff000002426742b */ /* 0x000fe20000000816 */
[----:B------:R-:W-:-:S07]  /*16a0*/  ISETP.GT.U32.OR P0, PT, R35, 0x7feffffe, P0 ;  /* 0x7feffffe2300780c */ /* 0x000fce0000704470 */
[----:B------:R-:W-:-:S08]  /*16b0*/  DFMA R38, R36, R38, R36 ;  /* 0x000000262426722b */ /* 0x000fd00000000024 */
[----:B------:R-:W-:-:S08]  /*16c0*/  DMUL R36, R38, R26 ;  /* 0x0000001a26247228 */ /* 0x000fd00000000000 */
[----:B------:R-:W-:-:S08]  /*16d0*/  DFMA R28, R36, -R22, R26 ;  /* 0x80000016241c722b */ /* 0x000fd0000000001a */
[----:B------:R-:W-:Y:S01]  /*16e0*/  DFMA R28, R38, R28, R36 ;  /* 0x0000001c261c722b */ /* 0x000fe20000000024 */
[----:B------:R-:W-:Y:S10]  /*16f0*/  @P0 BRA `(.L_x_21) ;  /* 0x00000000006c0947 */ /* 0x000ff40003800000 */
[----:B------:R-:W-:-:S04]  /*1700*/  LOP3.LUT R20, R25, 0x7ff00000, RZ, 0xc0, !PT ;  /* 0x7ff0000019147812 */ /* 0x000fc800078ec0ff */
[CC--:B------:R-:W-:Y:S02]  /*1710*/  VIADDMNMX R21, R9.reuse, -R20.reuse, 0xb9600000, !PT ;  /* 0xb960000009157446 */ /* 0x0c0fe40007800914 */
[----:B------:R-:W-:Y:S02]  /*1720*/  ISETP.GE.U32.AND P0, PT, R9, R20, PT ;  /* 0x000000140900720c */ /* 0x000fe40003f06070 */
[----:B------:R-:W-:Y:S02]  /*1730*/  VIMNMX R21, PT, PT, R21, 0x46a00000, PT ;  /* 0x46a0000015157848 */ /* 0x000fe40003fe0100 */
[----:B------:R-:W-:-:S05]  /*1740*/  SEL R32, R32, 0x63400000, !P0 ;  /* 0x6340000020207807 */ /* 0x000fca0004000000 */
[----:B------:R-:W-:Y:S02]  /*1750*/  IMAD.IADD R21, R21, 0x1, -R32 ;  /* 0x0000000115157824 */ /* 0x000fe400078e0a20 */
[----:B------:R-:W-:Y:S02]  /*1760*/  IMAD.MOV.U32 R32, RZ, RZ, RZ ;  /* 0x000000ffff207224 */ /* 0x000fe400078e00ff */
[----:B------:R-:W-:-:S06]  /*1770*/  VIADD R33, R21, 0x7fe00000 ;  /* 0x7fe0000015217836 */ /* 0x000fcc0000000000 */
[----:B------:R-:W-:-:S10]  /*1780*/  DMUL R36, R28, R32 ;  /* 0x000000201c247228 */ /* 0x000fd40000000000 */
[----:B------:R-:W-:-:S13]  /*1790*/  FSETP.GTU.AND P0, PT, |R37|, 1.469367938527859385e-39, PT ;  /* 0x001000002500780b */ /* 0x000fda0003f0c200 */
[----:B------:R-:W-:Y:S05]  /*17a0*/  @P0 BRA `(.L_x_22) ;  /* 0x0000000000940947 */ /* 0x000fea0003800000 */
[----:B------:R-:W-:Y:S01]  /*17b0*/  DFMA R22, R28, -R22, R26 ;  /* 0x800000161c16722b */ /* 0x000fe2000000001a */
[----:B------:R-:W-:-:S09]  /*17c0*/  IMAD.MOV.U32 R32, RZ, RZ, RZ ;  /* 0x000000ffff207224 */ /* 0x000fd200078e00ff */
[C---:B------:R-:W-:Y:S02]  /*17d0*/  FSETP.NEU.AND P0, PT, R23.reuse, RZ, PT ;  /* 0x000000ff1700720b */ /* 0x040fe40003f0d000 */
[----:B------:R-:W-:-:S04]  /*17e0*/  LOP3.LUT R25, R23, 0x80000000, R25, 0x48, !PT ;  /* 0x8000000017197812 */ /* 0x000fc800078e4819 */
[----:B------:R-:W-:-:S07]  /*17f0*/  LOP3.LUT R33, R25, R33, RZ, 0xfc, !PT ;  /* 0x0000002119217212 */ /* 0x000fce00078efcff */
[----:B------:R-:W-:Y:S05]  /*1800*/  @!P0 BRA `(.L_x_22) ;  /* 0x00000000007c8947 */ /* 0x000fea0003800000 */
[C---:B------:R-:W-:Y:S01]  /*1810*/  IADD3 R23, PT, PT, -R21.reuse, RZ, RZ ;  /* 0x000000ff15177210 */ /* 0x040fe20007ffe1ff */
[----:B------:R-:W-:Y:S01]  /*1820*/  IMAD.MOV.U32 R22, RZ, RZ, RZ ;  /* 0x000000ffff167224 */ /* 0x000fe200078e00ff */
[----:B------:R-:W-:-:S05]  /*1830*/  IADD3 R21, PT, PT, -R21, -0x43300000, RZ ;  /* 0xbcd0000015157810 */ /* 0x000fca0007ffe1ff */
[----:B------:R-:W-:Y:S02]  /*1840*/  DFMA R22, R36, -R22, R28 ;  /* 0x800000162416722b */ /* 0x000fe4000000001c */
[----:B------:R-:W-:-:S08]  /*1850*/  DMUL.RP R28, R28, R32 ;  /* 0x000000201c1c7228 */ /* 0x000fd00000008000 */
[----:B------:R-:W-:Y:S02]  /*1860*/  FSETP.NEU.AND P0, PT, |R23|, R21, PT ;  /* 0x000000151700720b */ /* 0x000fe40003f0d200 */
[----:B------:R-:W-:Y:S02]  /*1870*/  LOP3.LUT R25, R29, R25, RZ, 0x3c, !PT ;  /* 0x000000191d197212 */ /* 0x000fe400078e3cff */
[----:B------:R-:W-:Y:S02]  /*1880*/  FSEL R36, R28, R36, !P0 ;  /* 0x000000241c247208 */ /* 0x000fe40004000000 */
[----:B------:R-:W-:Y:S01]  /*1890*/  FSEL R37, R25, R37, !P0 ;  /* 0x0000002519257208 */ /* 0x000fe20004000000 */
[----:B------:R-:W-:Y:S06]  /*18a0*/  BRA `(.L_x_22) ;  /* 0x0000000000547947 */ /* 0x000fec0003800000 */
.L_x_21:
[----:B------:R-:W-:-:S14]  /*18b0*/  DSETP.NAN.AND P0, PT, R20, R20, PT ;  /* 0x000000141400722a */ /* 0x000fdc0003f08000 */
[----:B------:R-:W-:Y:S05]  /*18c0*/  @P0 BRA `(.L_x_23) ;  /* 0x0000000000440947 */ /* 0x000fea0003800000 */
[----:B------:R-:W-:-:S14]  /*18d0*/  DSETP.NAN.AND P0, PT, R24, R24, PT ;  /* 0x000000181800722a */ /* 0x000fdc0003f08000 */
[----:B------:R-:W-:Y:S05]  /*18e0*/  @P0 BRA `(.L_x_24) ;  /* 0x0000000000300947 */ /* 0x000fea0003800000 */
[----:B------:R-:W-:Y:S01]  /*18f0*/  ISETP.NE.AND P0, PT, R33, R34, PT ;  /* 0x000000222100720c */ /* 0x000fe20003f05270 */
[----:B------:R-:W-:Y:S02]  /*1900*/  IMAD.MOV.U32 R36, RZ, RZ, 0x0 ;  /* 0x00000000ff247424 */ /* 0x000fe400078e00ff */
[----:B------:R-:W-:-:S10]  /*1910*/  IMAD.MOV.U32 R37, RZ, RZ, -0x80000 ;  /* 0xfff80000ff257424 */ /* 0x000fd400078e00ff */
[----:B------:R-:W-:Y:S05]  /*1920*/  @!P0 BRA `(.L_x_22) ;  /* 0x0000000000348947 */ /* 0x000fea0003800000 */
[----:B------:R-:W-:Y:S02]  /*1930*/  ISETP.NE.AND P0, PT, R33, 0x7ff00000, PT ;  /* 0x7ff000002100780c */ /* 0x000fe40003f05270 */
[----:B------:R-:W-:Y:S02]  /*1940*/  LOP3.LUT R37, R21, 0x80000000, R25, 0x48, !PT ;  /* 0x8000000015257812 */ /* 0x000fe400078e4819 */
[----:B------:R-:W-:-:S13]  /*1950*/  ISETP.EQ.OR P0, PT, R34, RZ, !P0 ;  /* 0x000000ff2200720c */ /* 0x000fda0004702670 */
[----:B------:R-:W-:Y:S01]  /*1960*/  @P0 LOP3.LUT R9, R37, 0x7ff00000, RZ, 0xfc, !PT ;  /* 0x7ff0000025090812 */ /* 0x000fe200078efcff */
[----:B------:R-:W-:Y:S02]  /*1970*/  @!P0 IMAD.MOV.U32 R36, RZ, RZ, RZ ;  /* 0x000000ffff248224 */ /* 0x000fe400078e00ff */
[----:B------:R-:W-:Y:S02]  /*1980*/  @P0 IMAD.MOV.U32 R36, RZ, RZ, RZ ;  /* 0x000000ffff240224 */ /* 0x000fe400078e00ff */
[----:B------:R-:W-:Y:S01]  /*1990*/  @P0 IMAD.MOV.U32 R37, RZ, RZ, R9 ;  /* 0x000000ffff250224 */ /* 0x000fe200078e0009 */
[----:B------:R-:W-:Y:S06]  /*19a0*/  BRA `(.L_x_22) ;  /* 0x0000000000147947 */ /* 0x000fec0003800000 */
.L_x_24:
[----:B------:R-:W-:Y:S02]  /*19b0*/  LOP3.LUT R37, R25, 0x80000, RZ, 0xfc, !PT ;  /* 0x0008000019257812 */ /* 0x000fe400078efcff */
[----:B------:R-:W-:Y:S01]  /*19c0*/  MOV R36, R24 ;  /* 0x0000001800247202 */ /* 0x000fe20000000f00 */
[----:B------:R-:W-:Y:S06]  /*19d0*/  BRA `(.L_x_22) ;  /* 0x0000000000087947 */ /* 0x000fec0003800000 */
.L_x_23:
[----:B------:R-:W-:Y:S01]  /*19e0*/  LOP3.LUT R37, R21, 0x80000, RZ, 0xfc, !PT ;  /* 0x0008000015257812 */ /* 0x000fe200078efcff */
[----:B------:R-:W-:-:S07]  /*19f0*/  IMAD.MOV.U32 R36, RZ, RZ, R20 ;  /* 0x000000ffff247224 */ /* 0x000fce00078e0014 */
.L_x_22:
[----:B------:R-:W-:Y:S05]  /*1a00*/  BSYNC.RECONVERGENT B1 ;  /* 0x0000000000017941 */ /* 0x000fea0003800200 */
.L_x_20:
[----:B------:R-:W-:Y:S02]  /*1a10*/  IMAD.MOV.U32 R20, RZ, RZ, R0 ;  /* 0x000000ffff147224 */ /* 0x000fe400078e0000 */
[----:B------:R-:W-:Y:S02]  /*1a20*/  IMAD.MOV.U32 R21, RZ, RZ, 0x0 ;  /* 0x00000000ff157424 */ /* 0x000fe400078e00ff */
[----:B------:R-:W-:Y:S02]  /*1a30*/  IMAD.MOV.U32 R22, RZ, RZ, R36 ;  /* 0x000000ffff167224 */ /* 0x000fe400078e0024 */
[----:B------:R-:W-:Y:S01]  /*1a40*/  IMAD.MOV.U32 R23, RZ, RZ, R37 ;  /* 0x000000ffff177224 */ /* 0x000fe200078e0025 */
[----:B------:R-:W-:Y:S06]  /*1a50*/  RET.REL.NODEC R20 `(_Z19vf_kernel_optimizediddPd) ;  /* 0xffffffe414687950 */ /* 0x000fec0003c3ffff */
.L_x_25:
[----:B------:R-:W-:-:S00]  /*1a60*/  BRA `(.L_x_25) ;  /* 0xfffffffc00fc7947 */ /* 0x000fc0000383ffff */
[----:B------:R-:W-:-:S00]  /*1a70*/  NOP ;  /* 0x0000000000007918 */ /* 0x000fc00000000000 */
        /* <DEDUP_REMOVED lines=8> */
.L_x_56:


//--------------------- .text._Z15vf_kernel_naiveiddPd --------------------------
	.section	.text._Z15vf_kernel_naiveiddPd,"ax",@progbits
	.align	128
        .global         _Z15vf_kernel_naiveiddPd
        .type           _Z15vf_kernel_naiveiddPd,@function
        .size           _Z15vf_kernel_naiveiddPd,(.L_x_58 - _Z15vf_kernel_naiveiddPd)
        .other          _Z15vf_kernel_naiveiddPd,@"STO_CUDA_ENTRY STV_DEFAULT"
_Z15vf_kernel_naiveiddPd:
.text._Z15vf_kernel_naiveiddPd:
        /* <DEDUP_REMOVED lines=29> */
[----:B------:R-:W-:Y:S02]  /*01d0*/  IMAD.MOV.U32 R19, RZ, RZ, R7 ;  /* 0x000000ffff137224 */ /* 0x000fe400078e0007 */
[----:B0-----:R-:W-:Y:S02]  /*01e0*/  IMAD.U32 R20, RZ, RZ, UR4 ;  /* 0x00000004ff147e24 */ /* 0x001fe4000f8e00ff */
[----:B------:R-:W-:-:S07]  /*01f0*/  IMAD.U32 R21, RZ, RZ, UR5 ;  /* 0x00000005ff157e24 */ /* 0x000fce000f8e00ff */
[----:B------:R-:W-:Y:S05]  /*0200*/  CALL.REL.NOINC `($__internal_1_$__cuda_sm20_div_rn_f64_full) ;  /* 0x0000001000747944 */ /* 0x000fea0003c00000 */
[----:B------:R-:W-:Y:S02]  /*0210*/  IMAD.MOV.U32 R2, RZ, RZ, R16 ;  /* 0x000000ffff027224 */ /* 0x000fe400078e0010 */
[----:B------:R-:W-:-:S07]  /*0220*/  IMAD.MOV.U32 R3, RZ, RZ, R17 ;  /* 0x000000ffff037224 */ /* 0x000fce00078e0011 */
.L_x_26:
[----:B------:R-:W0:Y:S02]  /*0230*/  LDC R11, c[0x0][0x380] ;  /* 0x0000e000ff0b7b82 */ /* 0x000e240000000800 */
[----:B0-----:R-:W-:-:S04]  /*0240*/  IABS R5, R11 ;  /* 0x0000000b00057213 */ /* 0x001fc80000000000 */
[----:B------:R-:W0:Y:S08]  /*0250*/  I2F.RP R0, R5 ;  /* 0x0000000500007306 */ /* 0x000e300000209400 */
[----:B0-----:R-:W0:Y:S02]  /*0260*/  MUFU.RCP R0, R0 ;  /* 0x0000000000007308 */ /* 0x001e240000001000 */
[----:B0-----:R-:W-:-:S06]  /*0270*/  VIADD R6, R0, 0xffffffe ;  /* 0x0ffffffe00067836 */ /* 0x001fcc0000000000 */
[----:B------:R0:W1:Y:S02]  /*0280*/  F2I.FTZ.U32.TRUNC.NTZ R7, R6 ;  /* 0x0000000600077305 */ /* 0x000064000021f000 */
[----:B0-----:R-:W-:Y:S02]  /*0290*/  IMAD.MOV.U32 R6, RZ, RZ, RZ ;  /* 0x000000ffff067224 */ /* 0x001fe400078e00ff */
[----:B-1----:R-:W-:-:S04]  /*02a0*/  IMAD.MOV R8, RZ, RZ, -R7 ;  /* 0x000000ffff087224 */ /* 0x002fc800078e0a07 */
        /* <DEDUP_REMOVED lines=16> */
[----:B------:R-:W-:-:S07]  /*03b0*/  @!P1 LOP3.LUT R7, RZ, R11, RZ, 0x33, !PT ;  /* 0x0000000bff079212 */ /* 0x000fce00078e33ff */
[----:B------:R-:W-:Y:S05]  /*03c0*/  @!P0 EXIT ;  /* 0x000000000000894d */ /* 0x000fea0003800000 */
[----:B------:R-:W0:Y:S01]  /*03d0*/  LDC.64 R14, c[0x0][0x388] ;  /* 0x0000e200ff0e7b82 */ /* 0x000e220000000a00 */
[----:B------:R-:W-:Y:S01]  /*03e0*/  IMAD.MOV R5, RZ, RZ, -R7 ;  /* 0x000000ffff057224 */ /* 0x000fe200078e0a07 */
[----:B------:R-:W1:Y:S01]  /*03f0*/  LDCU.64 UR8, c[0x0][0x358] ;  /* 0x00006b00ff0877ac */ /* 0x000e620008000a00 */
[----:B------:R-:W2:Y:S02]  /*0400*/  I2F.F64 R6, R7 ;  /* 0x0000000700067312 */ /* 0x000ea40000201c00 */
[----:B------:R-:W-:Y:S01]  /*0410*/  IMAD R0, R11, R5, R4 ;  /* 0x000000050b007224 */ /* 0x000fe200078e0204 */
[----:B------:R-:W-:-:S05]  /*0420*/  UMOV UR4, URZ ;  /* 0x000000ff00047c82 */ /* 0x000fca0008000000 */
[----:B------:R-:W3:Y:S01]  /*0430*/  I2F.F64 R4, R0 ;  /* 0x0000000000047312 */ /* 0x000ee20000201c00 */
[----:B--2---:R-:W-:Y:S02]  /*0440*/  DADD R6, R6, 0.5 ;  /* 0x3fe0000006067429 */ /* 0x004fe40000000000 */
[----:B0-----:R-:W-:Y:S02]  /*0450*/  DMUL R14, R14, -0.5 ;  /* 0xbfe000000e0e7828 */ /* 0x001fe40000000000 */
[----:B---3--:R-:W-:-:S06]  /*0460*/  DADD R4, R4, 0.5 ;  /* 0x3fe0000004047429 */ /* 0x008fcc0000000000 */
[-CC-:B------:R-:W-:Y:S02]  /*0470*/  DFMA R12, R6, R2.reuse, R14.reuse ;  /* 0x00000002060c722b */ /* 0x180fe4000000000e */
[----:B-1----:R-:W-:-:S11]  /*0480*/  DFMA R10, R4, R2, R14 ;  /* 0x00000002040a722b */ /* 0x002fd6000000000e */
.L_x_48:
[----:B0-----:R-:W0:Y:S01]  /*0490*/  I2F.F64.U32 R4, UR4 ;  /* 0x0000000400047d12 */ /* 0x001e220008201800 */
[----:B------:R-:W1:Y:S01]  /*04a0*/  LDCU UR5, c[0x0][0x380] ;  /* 0x00007000ff0577ac */ /* 0x000e620008000800 */
[----:B------:R-:W-:Y:S01]  /*04b0*/  BSSY.RECONVERGENT B0, `(.L_x_27) ;  /* 0x000000a000007945 */ /* 0x000fe20003800200 */
[----:B------:R-:W-:Y:S01]  /*04c0*/  MOV R0, 0x550 ;  /* 0x0000055000007802 */ /* 0x000fe20000000f00 */
[----:B------:R-:W-:Y:S01]  /*04d0*/  UIADD3 UR4, UPT, UPT, UR4, 0x1, URZ ;  /* 0x0000000104047890 */ /* 0x000fe2000fffe0ff */
[----:B0-----:R-:W-:Y:S01]  /*04e0*/  DADD R4, R4, 0.5 ;  /* 0x3fe0000004047429 */ /* 0x001fe20000000000 */
[----:B-1----:R-:W-:Y:S02]  /*04f0*/  UISETP.NE.AND UP1, UPT, UR5, 0x1, UPT ;  /* 0x000000010500788c */ /* 0x002fe4000bf25270 */
[----:B------:R-:W-:-:S05]  /*0500*/  UISETP.NE.AND UP0, UPT, UR4, UR5, UPT ;  /* 0x000000050400728c */ /* 0x000fca000bf05270 */
[----:B------:R-:W-:-:S08]  /*0510*/  DFMA R4, R4, R2, R14 ;  /* 0x000000020404722b */ /* 0x000fd0000000000e */
[----:B------:R-:W-:-:S08]  /*0520*/  DADD R8, -R12, R4 ;  /* 0x000000000c087229 */ /* 0x000fd00000000104 */
[----:B------:R-:W-:-:S11]  /*0530*/  DADD R26, -RZ, |R8| ;  /* 0x00000000ff1a7229 */ /* 0x000fd60000000508 */
[----:B------:R-:W-:Y:S05]  /*0540*/  CALL.REL.NOINC `($_Z15vf_kernel_naiveiddPd$__internal_accurate_pow) ;  /* 0x0000001400147944 */ /* 0x000fea0003c00000 */
[----:B------:R-:W-:Y:S05]  /*0550*/  BSYNC.RECONVERGENT B0 ;  /* 0x0000000000007941 */ /* 0x000fea0003800200 */
.L_x_27:
[----:B------:R-:W-:Y:S01]  /*0560*/  DADD R6, R8, 2 ;  /* 0x4000000008067429 */ /* 0x000fe20000000000 */
[----:B------:R-:W-:Y:S02]  /*0570*/  IMAD.MOV.U32 R4, RZ, RZ, R16 ;  /* 0x000000ffff047224 */ /* 0x000fe400078e0010 */
[----:B------:R-:W-:Y:S02]  /*0580*/  IMAD.MOV.U32 R5, RZ, RZ, R20 ;  /* 0x000000ffff057224 */ /* 0x000fe400078e0014 */
[----:B------:R-:W-:Y:S02]  /*0590*/  IMAD.MOV.U32 R16, RZ, RZ, 0x0 ;  /* 0x00000000ff107424 */ /* 0x000fe400078e00ff */
[----:B------:R-:W-:-:S03]  /*05a0*/  IMAD.MOV.U32 R17, RZ, RZ, 0x3fe00000 ;  /* 0x3fe00000ff117424 */ /* 0x000fc600078e00ff */
[----:B------:R-:W-:Y:S01]  /*05b0*/  LOP3.LUT R6, R7, 0x7ff00000, RZ, 0xc0, !PT ;  /* 0x7ff0000007067812 */ /* 0x000fe200078ec0ff */
[----:B------:R-:W-:Y:S06]  /*05c0*/  BRA.U !UP1, `(.L_x_28) ;  /* 0x0000000909447547 */ /* 0x000fec000b800000 */
[----:B------:R-:W0:Y:S01]  /*05d0*/  LDC R7, c[0x0][0x394] ;  /* 0x0000e500ff077b82 */ /* 0x000e220000000800 */
[----:B------:R-:W1:Y:S01]  /*05e0*/  LDCU UR14, c[0x0][0x380] ;  /* 0x00007000ff0e77ac */ /* 0x000e620008000800 */
[----:B------:R-:W2:Y:S01]  /*05f0*/  LDCU.64 UR10, c[0x0][0x390] ;  /* 0x00007200ff0a77ac */ /* 0x000ea20008000a00 */
[----:B------:R-:W-:-:S05]  /*0600*/  UMOV UR5, URZ ;  /* 0x000000ff00057c82 */ /* 0x000fca0008000000 */
.L_x_40:
[----:B------:R-:W3:Y:S01]  /*0610*/  I2F.F64.U32 R16, UR5 ;  /* 0x0000000500107d12 */ /* 0x000ee20008201800 */
[----:B------:R-:W-:Y:S01]  /*0620*/  BSSY.RECONVERGENT B0, `(.L_x_29) ;  /* 0x0000007000007945 */ /* 0x000fe20003800200 */
[----:B------:R-:W-:Y:S01]  /*0630*/  MOV R0, 0x690 ;  /* 0x0000069000007802 */ /* 0x000fe20000000f00 */
[----:B---3--:R-:W-:-:S08]  /*0640*/  DADD R16, R16, 0.5 ;  /* 0x3fe0000010107429 */ /* 0x008fd00000000000 */
[----:B------:R-:W-:-:S08]  /*0650*/  DFMA R16, R16, R2, R14 ;  /* 0x000000021010722b */ /* 0x000fd0000000000e */
[----:B------:R-:W-:-:S08]  /*0660*/  DADD R32, -R10, R16 ;  /* 0x000000000a207229 */ /* 0x000fd00000000110 */
[----:B------:R-:W-:-:S11]  /*0670*/  DADD R26, -RZ, |R32| ;  /* 0x00000000ff1a7229 */ /* 0x000fd60000000520 */
[----:B012---:R-:W-:Y:S05]  /*0680*/  CALL.REL.NOINC `($_Z15vf_kernel_naiveiddPd$__internal_accurate_pow) ;  /* 0x0000001000c47944 */ /* 0x007fea0003c00000 */
[----:B------:R-:W-:Y:S05]  /*0690*/  BSYNC.RECONVERGENT B0 ;  /* 0x0000000000007941 */ /* 0x000fea0003800200 */
.L_x_29:
[----:B------:R-:W-:Y:S01]  /*06a0*/  DADD R18, R32, 2 ;  /* 0x4000000020127429 */ /* 0x000fe20000000000 */
[----:B------:R-:W-:Y:S01]  /*06b0*/  ISETP.NE.AND P5, PT, R6, 0x7ff00000, PT ;  /* 0x7ff000000600780c */ /* 0x000fe20003fa5270 */
[C---:B------:R-:W-:Y:S01]  /*06c0*/  DSETP.NEU.AND P3, PT, R8.reuse, RZ, PT ;  /* 0x000000ff0800722a */ /* 0x040fe20003f6d000 */
[----:B------:R-:W-:Y:S01]  /*06d0*/  BSSY.RECONVERGENT B0, `(.L_x_30) ;  /* 0x0000018000007945 */ /* 0x000fe20003800200 */
[C---:B------:R-:W-:Y:S02]  /*06e0*/  DADD R22, R8.reuse, 2 ;  /* 0x4000000008167429 */ /* 0x040fe40000000000 */
[----:B------:R-:W-:Y:S02]  /*06f0*/  DSETP.NAN.AND P0, PT, R8, R8, PT ;  /* 0x000000080800722a */ /* 0x000fe40003f08000 */
[----:B------:R-:W-:Y:S01]  /*0700*/  FSEL R17, R4, RZ, P3 ;  /* 0x000000ff04117208 */ /* 0x000fe20001800000 */
[----:B------:R-:W-:Y:S01]  /*0710*/  DSETP.NEU.AND P4, PT, R32, RZ, PT ;  /* 0x000000ff2000722a */ /* 0x000fe20003f8d000 */
[----:B------:R-:W-:Y:S01]  /*0720*/  LOP3.LUT R18, R19, 0x7ff00000, RZ, 0xc0, !PT ;  /* 0x7ff0000013127812 */ /* 0x000fe200078ec0ff */
[----:B------:R-:W-:Y:S01]  /*0730*/  DSETP.NEU.AND P2, PT, |R8|, +INF , PT ;  /* 0x7ff000000800742a */ /* 0x000fe20003f4d200 */
[----:B------:R-:W-:Y:S01]  /*0740*/  FSEL R19, R5, RZ, P3 ;  /* 0x000000ff05137208 */ /* 0x000fe20001800000 */
[----:B------:R-:W-:Y:S01]  /*0750*/  DSETP.NEU.AND P1, PT, R32, 1, PT ;  /* 0x3ff000002000742a */ /* 0x000fe20003f2d000 */
[----:B------:R-:W-:Y:S01]  /*0760*/  ISETP.NE.AND P6, PT, R18, 0x7ff00000, PT ;  /* 0x7ff000001200780c */ /* 0x000fe20003fc5270 */
[----:B------:R-:W-:Y:S01]  /*0770*/  DSETP.NEU.AND P3, PT, R8, 1, PT ;  /* 0x3ff000000800742a */ /* 0x000fe20003f6d000 */
[----:B------:R-:W-:-:S02]  /*0780*/  FSEL R0, R22, R17, P0 ;  /* 0x0000001116007208 */ /* 0x000fc40000000000 */
[----:B------:R-:W-:Y:S02]  /*0790*/  FSEL R22, R23, R19, P0 ;  /* 0x0000001317167208 */ /* 0x000fe40000000000 */
[----:B------:R-:W-:Y:S02]  /*07a0*/  FSEL R24, R16, RZ, P4 ;  /* 0x000000ff10187208 */ /* 0x000fe40002000000 */
[----:B------:R-:W-:Y:S02]  /*07b0*/  FSEL R25, R20, RZ, P4 ;  /* 0x000000ff14197208 */ /* 0x000fe40002000000 */
[----:B------:R-:W-:Y:S02]  /*07c0*/  @!P5 FSEL R17, R0, RZ, P2 ;  /* 0x000000ff0011d208 */ /* 0x000fe40001000000 */
[----:B------:R-:W-:Y:S01]  /*07d0*/  @!P5 FSEL R19, R22, +QNAN , P2 ;  /* 0x7ff000001613d808 */ /* 0x000fe20001000000 */
[----:B------:R-:W-:Y:S06]  /*07e0*/  @P6 BRA `(.L_x_31) ;  /* 0x0000000000186947 */ /* 0x000fec0003800000 */
[----:B------:R-:W-:-:S14]  /*07f0*/  DSETP.NAN.AND P4, PT, R32, R32, PT ;  /* 0x000000202000722a */ /* 0x000fdc0003f88000 */
[----:B------:R-:W-:Y:S01]  /*0800*/  @P4 DADD R24, R32, 2 ;  /* 0x4000000020184429 */ /* 0x000fe20000000000 */
[----:B------:R-:W-:Y:S10]  /*0810*/  @P4 BRA `(.L_x_31) ;  /* 0x00000000000c4947 */ /* 0x000ff40003800000 */
[----:B------:R-:W-:-:S14]  /*0820*/  DSETP.NEU.AND P4, PT, |R32|, +INF , PT ;  /* 0x7ff000002000742a */ /* 0x000fdc0003f8d200 */
[----:B------:R-:W-:Y:S02]  /*0830*/  @!P4 IMAD.MOV.U32 R24, RZ, RZ, 0x0 ;  /* 0x00000000ff18c424 */ /* 0x000fe400078e00ff */
[----:B------:R-:W-:-:S07]  /*0840*/  @!P4 IMAD.MOV.U32 R25, RZ, RZ, 0x7ff00000 ;  /* 0x7ff00000ff19c424 */ /* 0x000fce00078e00ff */
.L_x_31:
[----:B------:R-:W-:Y:S05]  /*0850*/  BSYNC.RECONVERGENT B0 ;  /* 0x0000000000007941 */ /* 0x000fea0003800200 */
.L_x_30:
[----:B------:R-:W-:Y:S01]  /*0860*/  FSEL R16, R17, RZ, P3 ;  /* 0x000000ff11107208 */ /* 0x000fe20001800000 */
[----:B------:R-:W-:Y:S01]  /*0870*/  BSSY.RECONVERGENT B0, `(.L_x_32) ;  /* 0x000001a000007945 */ /* 0x000fe20003800200 */
[----:B------:R-:W-:Y:S02]  /*0880*/  FSEL R17, R19, 1.875, P3 ;  /* 0x3ff0000013117808 */ /* 0x000fe40001800000 */
[----:B------:R-:W-:Y:S02]  /*0890*/  FSEL R18, R24, RZ, P1 ;  /* 0x000000ff18127208 */ /* 0x000fe40000800000 */
[----:B------:R-:W-:Y:S02]  /*08a0*/  FSEL R19, R25, 1.875, P1 ;  /* 0x3ff0000019137808 */ /* 0x000fe40000800000 */
[----:B------:R-:W-:-:S04]  /*08b0*/  FSETP.GEU.AND P4, PT, |R7|, 6.5827683646048100446e-37, PT ;  /* 0x036000000700780b */ /* 0x000fc80003f8e200 */
[----:B------:R-:W-:-:S08]  /*08c0*/  DADD R16, R16, R18 ;  /* 0x0000000010107229 */ /* 0x000fd00000000012 */
        /* <DEDUP_REMOVED lines=16> */
[----:B------:R-:W-:Y:S01]  /*09d0*/  MOV R32, 0xa10 ;  /* 0x00000a1000207802 */ /* 0x000fe20000000f00 */
[----:B0-----:R-:W-:Y:S02]  /*09e0*/  IMAD.U32 R20, RZ, RZ, UR6 ;  /* 0x00000006ff147e24 */ /* 0x001fe4000f8e00ff */
[----:B------:R-:W-:-:S07]  /*09f0*/  IMAD.U32 R21, RZ, RZ, UR7 ;  /* 0x00000007ff157e24 */ /* 0x000fce000f8e00ff */
[----:B------:R-:W-:Y:S05]  /*0a00*/  CALL.REL.NOINC `($__internal_1_$__cuda_sm20_div_rn_f64_full) ;  /* 0x0000000800747944 */ /* 0x000fea0003c00000 */
.L_x_33:
[----:B------:R-:W-:Y:S05]  /*0a10*/  BSYNC.RECONVERGENT B0 ;  /* 0x0000000000007941 */ /* 0x000fea0003800200 */
.L_x_32:
[----:B------:R-:W0:Y:S02]  /*0a20*/  LDC.64 R18, c[0x0][0x398] ;  /* 0x0000e600ff127b82 */ /* 0x000e240000000a00 */
[----:B0-----:R0:W-:Y:S01]  /*0a30*/  REDG.E.ADD.F64.RN.STRONG.GPU desc[UR8][R18.64], R16 ;  /* 0x00000010120079a6 */ /* 0x0011e2000c12ff08 */
[----:B------:R-:W-:Y:S01]  /*0a40*/  UIADD3 UR6, UPT, UPT, UR5, 0x1, URZ ;  /* 0x0000000105067890 */ /* 0x000fe2000fffe0ff */
[----:B------:R-:W-:Y:S01]  /*0a50*/  BSSY.RECONVERGENT B0, `(.L_x_34) ;  /* 0x0000008000007945 */ /* 0x000fe20003800200 */
[----:B------:R-:W-:-:S07]  /*0a60*/  MOV R0, 0xad0 ;  /* 0x00000ad000007802 */ /* 0x000fce0000000f00 */
[----:B------:R-:W1:Y:S02]  /*0a70*/  I2F.F64.U32 R20, UR6 ;  /* 0x0000000600147d12 */ /* 0x000e640008201800 */
[----:B-1----:R-:W-:-:S08]  /*0a80*/  DADD R20, R20, 0.5 ;  /* 0x3fe0000014147429 */ /* 0x002fd00000000000 */
[----:B------:R-:W-:-:S08]  /*0a90*/  DFMA R20, R20, R2, R14 ;  /* 0x000000021414722b */ /* 0x000fd0000000000e */
[----:B------:R-:W-:-:S08]  /*0aa0*/  DADD R32, -R10, R20 ;  /* 0x000000000a207229 */ /* 0x000fd00000000114 */
[----:B0-----:R-:W-:-:S11]  /*0ab0*/  DADD R26, -RZ, |R32| ;  /* 0x00000000ff1a7229 */ /* 0x001fd60000000520 */
[----:B------:R-:W-:Y:S05]  /*0ac0*/  CALL.REL.NOINC `($_Z15vf_kernel_naiveiddPd$__internal_accurate_pow) ;  /* 0x0000000c00b47944 */ /* 0x000fea0003c00000 */
[----:B------:R-:W-:Y:S05]  /*0ad0*/  BSYNC.RECONVERGENT B0 ;  /* 0x0000000000007941 */ /* 0x000fea0003800200 */
.L_x_34:
[C---:B------:R-:W-:Y:S01]  /*0ae0*/  DADD R18, R32.reuse, 2 ;  /* 0x4000000020127429 */ /* 0x040fe20000000000 */
[----:B------:R-:W-:Y:S01]  /*0af0*/  BSSY.RECONVERGENT B0, `(.L_x_35) ;  /* 0x000000f000007945 */ /* 0x000fe20003800200 */
[----:B------:R-:W-:-:S06]  /*0b00*/  DSETP.NEU.AND P1, PT, R32, RZ, PT ;  /* 0x000000ff2000722a */ /* 0x000fcc0003f2d000 */
[----:B------:R-:W-:Y:S02]  /*0b10*/  FSEL R22, R16, RZ, P1 ;  /* 0x000000ff10167208 */ /* 0x000fe40000800000 */
[----:B------:R-:W-:Y:S02]  /*0b20*/  LOP3.LUT R18, R19, 0x7ff00000, RZ, 0xc0, !PT ;  /* 0x7ff0000013127812 */ /* 0x000fe400078ec0ff */
[----:B------:R-:W-:Y:S02]  /*0b30*/  FSEL R23, R20, RZ, P1 ;  /* 0x000000ff14177208 */ /* 0x000fe40000800000 */
[----:B------:R-:W-:-:S13]  /*0b40*/  ISETP.NE.AND P4, PT, R18, 0x7ff00000, PT ;  /* 0x7ff000001200780c */ /* 0x000fda0003f85270 */
[----:B------:R-:W-:Y:S05]  /*0b50*/  @P4 BRA `(.L_x_36) ;  /* 0x0000000000204947 */ /* 0x000fea0003800000 */
[----:B------:R-:W-:-:S14]  /*0b60*/  DSETP.NAN.AND P1, PT, R32, R32, PT ;  /* 0x000000202000722a */ /* 0x000fdc0003f28000 */
[----:B------:R-:W-:Y:S05]  /*0b70*/  @P1 BRA `(.L_x_37) ;  /* 0x0000000000141947 */ /* 0x000fea0003800000 */
[----:B------:R-:W-:-:S14]  /*0b80*/  DSETP.NEU.AND P1, PT, |R32|, +INF , PT ;  /* 0x7ff000002000742a */ /* 0x000fdc0003f2d200 */
[----:B------:R-:W-:Y:S05]  /*0b90*/  @P1 BRA `(.L_x_36) ;  /* 0x0000000000101947 */ /* 0x000fea0003800000 */
[----:B------:R-:W-:Y:S02]  /*0ba0*/  IMAD.MOV.U32 R22, RZ, RZ, 0x0 ;  /* 0x00000000ff167424 */ /* 0x000fe400078e00ff */
[----:B------:R-:W-:Y:S01]  /*0bb0*/  IMAD.MOV.U32 R23, RZ, RZ, 0x7ff00000 ;  /* 0x7ff00000ff177424 */ /* 0x000fe200078e00ff */
[----:B------:R-:W-:Y:S06]  /*0bc0*/  BRA `(.L_x_36) ;  /* 0x0000000000047947 */ /* 0x000fec0003800000 */
.L_x_37:
[----:B------:R-:W-:-:S11]  /*0bd0*/  DADD R22, R32, 2 ;  /* 0x4000000020167429 */ /* 0x000fd60000000000 */
.L_x_36:
[----:B------:R-:W-:Y:S05]  /*0be0*/  BSYNC.RECONVERGENT B0 ;  /* 0x0000000000007941 */ /* 0x000fea0003800200 */
.L_x_35:
[C---:B------:R-:W-:Y:S01]  /*0bf0*/  DSETP.NEU.AND P4, PT, R8.reuse, RZ, PT ;  /* 0x000000ff0800722a */ /* 0x040fe20003f8d000 */
[C---:B------:R-:W-:Y:S01]  /*0c00*/  ISETP.NE.OR P0, PT, R6.reuse, 0x7ff00000, P0 ;  /* 0x7ff000000600780c */ /* 0x040fe20000705670 */
[----:B------:R-:W-:Y:S01]  /*0c10*/  DADD R16, R8, 2 ;  /* 0x4000000008107429 */ /* 0x000fe20000000000 */
[----:B------:R-:W-:Y:S02]  /*0c20*/  BSSY.RECONVERGENT B0, `(.L_x_38) ;  /* 0x0000023000007945 */ /* 0x000fe40003800200 */
[----:B------:R-:W-:Y:S02]  /*0c30*/  ISETP.NE.XOR P1, PT, R6, 0x7ff00000, P0 ;  /* 0x7ff000000600780c */ /* 0x000fe40000725a70 */
[----:B------:R-:W-:Y:S02]  /*0c40*/  FSEL R19, R4, RZ, P4 ;  /* 0x000000ff04137208 */ /* 0x000fe40002000000 */
[----:B------:R-:W-:Y:S01]  /*0c50*/  FSEL R21, R5, RZ, P4 ;  /* 0x000000ff05157208 */ /* 0x000fe20002000000 */
[----:B------:R-:W-:-:S02]  /*0c60*/  DSETP.NEU.AND P4, PT, R32, 1, PT ;  /* 0x3ff000002000742a */ /* 0x000fc40003f8d000 */
[----:B------:R-:W-:Y:S02]  /*0c70*/  FSEL R16, R16, R19, P1 ;  /* 0x0000001310107208 */ /* 0x000fe40000800000 */
[----:B------:R-:W-:Y:S02]  /*0c80*/  FSEL R17, R17, R21, P1 ;  /* 0x0000001511117208 */ /* 0x000fe40000800000 */
[----:B------:R-:W-:Y:S02]  /*0c90*/  @!P0 FSEL R16, R16, RZ, P2 ;  /* 0x000000ff10108208 */ /* 0x000fe40001000000 */
[----:B------:R-:W-:Y:S02]  /*0ca0*/  @!P0 FSEL R17, R17, +QNAN , P2 ;  /* 0x7ff0000011118808 */ /* 0x000fe40001000000 */
[----:B------:R-:W-:Y:S02]  /*0cb0*/  FSEL R18, R22, RZ, P4 ;  /* 0x000000ff16127208 */ /* 0x000fe40002000000 */
[----:B------:R-:W-:-:S02]  /*0cc0*/  FSEL R19, R23, 1.875, P4 ;  /* 0x3ff0000017137808 */ /* 0x000fc40002000000 */
        /* <DEDUP_REMOVED lines=24> */
.L_x_39:
[----:B------:R-:W-:Y:S05]  /*0e50*/  BSYNC.RECONVERGENT B0 ;  /* 0x0000000000007941 */ /* 0x000fea0003800200 */
.L_x_38:
[----:B------:R-:W0:Y:S02]  /*0e60*/  LDC.64 R18, c[0x0][0x398] ;  /* 0x0000e600ff127b82 */ /* 0x000e240000000a00 */
[----:B0-----:R3:W-:Y:S01]  /*0e70*/  REDG.E.ADD.F64.RN.STRONG.GPU desc[UR8][R18.64], R16 ;  /* 0x00000010120079a6 */ /* 0x0017e2000c12ff08 */
[----:B------:R-:W-:Y:S02]  /*0e80*/  UIADD3 UR5, UPT, UPT, UR5, 0x2, URZ ;  /* 0x0000000205057890 */ /* 0x000fe4000fffe0ff */
[----:B------:R-:W-:-:S04]  /*0e90*/  ULOP3.LUT UR6, UR14, 0x7ffffffe, URZ, 0xc0, !UPT ;  /* 0x7ffffffe0e067892 */ /* 0x000fc8000f8ec0ff */
[----:B------:R-:W-:-:S09]  /*0ea0*/  UISETP.NE.AND UP1, UPT, UR5, UR6, UPT ;  /* 0x000000060500728c */ /* 0x000fd2000bf25270 */
[----:B---3--:R-:W-:Y:S05]  /*0eb0*/  BRA.U UP1, `(.L_x_40) ;  /* 0xfffffff501d47547 */ /* 0x008fea000b83ffff */
[----:B------:R-:W0:Y:S02]  /*0ec0*/  I2F.F64.U32 R16, UR6 ;  /* 0x0000000600107d12 */ /* 0x000e240008201800 */
[----:B0-----:R-:W-:-:S11]  /*0ed0*/  DADD R16, R16, 0.5 ;  /* 0x3fe0000010107429 */ /* 0x001fd60000000000 */
.L_x_28:
[----:B------:R-:W0:Y:S02]  /*0ee0*/  LDCU UR5, c[0x0][0x380] ;  /* 0x00007000ff0577ac */ /* 0x000e240008000800 */
[----:B0-----:R-:W-:-:S04]  /*0ef0*/  ULOP3.LUT UR5, UR5, 0x1, URZ, 0xc0, !UPT ;  /* 0x0000000105057892 */ /* 0x001fc8000f8ec0ff */
[----:B------:R-:W-:-:S09]  /*0f00*/  UISETP.NE.U32.AND UP1, UPT, UR5, 0x1, UPT ;  /* 0x000000010500788c */ /* 0x000fd2000bf25070 */
[----:B------:R-:W-:Y:S05]  /*0f10*/  BRA.U UP1, `(.L_x_41) ;  /* 0x0000000501287547 */ /* 0x000fea000b800000 */
[----:B------:R-:W-:Y:S01]  /*0f20*/  ISETP.NE.AND P0, PT, R6, 0x7ff00000, PT ;  /* 0x7ff000000600780c */ /* 0x000fe20003f05270 */
[----:B------:R-:W-:Y:S01]  /*0f30*/  DFMA R16, R16, R2, R14 ;  /* 0x000000021010722b */ /* 0x000fe2000000000e */
[----:B------:R-:W-:Y:S01]  /*0f40*/  BSSY.RECONVERGENT B0, `(.L_x_42) ;  /* 0x0000013000007945 */ /* 0x000fe20003800200 */
[----:B------:R-:W-:Y:S01]  /*0f50*/  DSETP.NEU.AND P2, PT, R8, RZ, PT ;  /* 0x000000ff0800722a */ /* 0x000fe20003f4d000 */
[----:B------:R-:W-:-:S05]  /*0f60*/  MOV R0, 0x1070 ;  /* 0x0000107000007802 */ /* 0x000fca0000000f00 */
[----:B------:R-:W-:Y:S01]  /*0f70*/  DADD R32, -R10, R16 ;  /* 0x000000000a207229 */ /* 0x000fe20000000110 */
[----:B------:R-:W-:Y:S01]  /*0f80*/  FSEL R7, R4, RZ, P2 ;  /* 0x000000ff04077208 */ /* 0x000fe20001000000 */
[C---:B------:R-:W-:Y:S01]  /*0f90*/  DADD R16, R8.reuse, 2 ;  /* 0x4000000008107429 */ /* 0x040fe20000000000 */
[----:B------:R-:W-:Y:S01]  /*0fa0*/  FSEL R5, R5, RZ, P2 ;  /* 0x000000ff05057208 */ /* 0x000fe20001000000 */
[C---:B------:R-:W-:Y:S02]  /*0fb0*/  DSETP.NAN.OR P0, PT, R8.reuse, R8, P0 ;  /* 0x000000080800722a */ /* 0x040fe40000708400 */
[----:B------:R-:W-:Y:S02]  /*0fc0*/  DSETP.NEU.AND P2, PT, |R8|, +INF , PT ;  /* 0x7ff000000800742a */ /* 0x000fe40003f4d200 */
[----:B------:R-:W-:Y:S02]  /*0fd0*/  DADD R26, -RZ, |R32| ;  /* 0x00000000ff1a7229 */ /* 0x000fe40000000520 */
[----:B------:R-:W-:-:S04]  /*0fe0*/  ISETP.NE.XOR P1, PT, R6, 0x7ff00000, P0 ;  /* 0x7ff000000600780c */ /* 0x000fc80000725a70 */
[----:B------:R-:W-:Y:S02]  /*0ff0*/  FSEL R4, R16, R7, P1 ;  /* 0x0000000710047208 */ /* 0x000fe40000800000 */
[----:B------:R-:W-:Y:S01]  /*1000*/  FSEL R16, R17, R5, P1 ;  /* 0x0000000511107208 */ /* 0x000fe20000800000 */
[----:B------:R-:W-:Y:S01]  /*1010*/  DSETP.NEU.AND P1, PT, R8, 1, PT ;  /* 0x3ff000000800742a */ /* 0x000fe20003f2d000 */
[----:B------:R-:W-:Y:S02]  /*1020*/  @!P0 FSEL R4, R4, RZ, P2 ;  /* 0x000000ff04048208 */ /* 0x000fe40001000000 */
[----:B------:R-:W-:-:S03]  /*1030*/  @!P0 FSEL R16, R16, +QNAN , P2 ;  /* 0x7ff0000010108808 */ /* 0x000fc60001000000 */
[----:B------:R-:W-:Y:S02]  /*1040*/  FSEL R4, R4, RZ, P1 ;  /* 0x000000ff04047208 */ /* 0x000fe40000800000 */
[----:B------:R-:W-:-:S07]  /*1050*/  FSEL R5, R16, 1.875, P1 ;  /* 0x3ff0000010057808 */ /* 0x000fce0000800000 */
[----:B------:R-:W-:Y:S05]  /*1060*/  CALL.REL.NOINC `($_Z15vf_kernel_naiveiddPd$__internal_accurate_pow) ;  /* 0x00000008004c7944 */ /* 0x000fea0003c00000 */
[----:B------:R-:W-:Y:S05]  /*1070*/  BSYNC.RECONVERGENT B0 ;  /* 0x0000000000007941 */ /* 0x000fea0003800200 */
.L_x_42:
        /* <DEDUP_REMOVED lines=15> */
.L_x_45:
[----:B------:R-:W-:-:S11]  /*1170*/  DADD R16, R32, 2 ;  /* 0x4000000020107429 */ /* 0x000fd60000000000 */
.L_x_44:
[----:B------:R-:W-:Y:S05]  /*1180*/  BSYNC.RECONVERGENT B0 ;  /* 0x0000000000007941 */ /* 0x000fea0003800200 */
.L_x_43:
[----:B------:R-:W-:Y:S01]  /*1190*/  DSETP.NEU.AND P0, PT, R32, 1, PT ;  /* 0x3ff000002000742a */ /* 0x000fe20003f0d000 */
[----:B------:R-:W0:Y:S01]  /*11a0*/  LDCU.64 UR6, c[0x0][0x390] ;  /* 0x00007200ff0677ac */ /* 0x000e220008000a00 */
[----:B------:R-:W1:Y:S01]  /*11b0*/  LDC R0, c[0x0][0x394] ;  /* 0x0000e500ff007b82 */ /* 0x000e620000000800 */
[----:B------:R-:W-:Y:S03]  /*11c0*/  BSSY.RECONVERGENT B0, `(.L_x_46) ;  /* 0x000001d000007945 */ /* 0x000fe60003800200 */
[----:B------:R-:W-:Y:S02]  /*11d0*/  FSEL R6, R16, RZ, P0 ;  /* 0x000000ff10067208 */ /* 0x000fe40000000000 */
[----:B------:R-:W-:-:S06]  /*11e0*/  FSEL R7, R17, 1.875, P0 ;  /* 0x3ff0000011077808 */ /* 0x000fcc0000000000 */
[----:B------:R-:W-:-:S08]  /*11f0*/  DADD R4, R4, R6 ;  /* 0x0000000004047229 */ /* 0x000fd00000000006 */
[----:B0-----:R-:W-:Y:S01]  /*1200*/  DADD R4, R4, UR6 ;  /* 0x0000000604047e29 */ /* 0x001fe20008000000 */
[----:B-1----:R-:W-:-:S07]  /*1210*/  FSETP.GEU.AND P1, PT, |R0|, 6.5827683646048100446e-37, PT ;  /* 0x036000000000780b */ /* 0x002fce0003f2e200 */
        /* <DEDUP_REMOVED lines=23> */
.L_x_47:
[----:B------:R-:W-:Y:S05]  /*1390*/  BSYNC.RECONVERGENT B0 ;  /* 0x0000000000007941 */ /* 0x000fea0003800200 */
.L_x_46:
[----:B------:R-:W0:Y:S02]  /*13a0*/  LDC.64 R6, c[0x0][0x398] ;  /* 0x0000e600ff067b82 */ /* 0x000e240000000a00 */
[----:B0-----:R0:W-:Y:S02]  /*13b0*/  REDG.E.ADD.F64.RN.STRONG.GPU desc[UR8][R6.64], R4 ;  /* 0x00000004060079a6 */ /* 0x0011e4000c12ff08 */
.L_x_41:
[----:B------:R-:W-:Y:S05]  /*13c0*/  BRA.U UP0, `(.L_x_48) ;  /* 0xfffffff100307547 */ /* 0x000fea000b83ffff */
[----:B------:R-:W-:Y:S05]  /*13d0*/  EXIT ;  /* 0x000000000000794d */ /* 0x000fea0003800000 */
        .weak           $__internal_1_$__cuda_sm20_div_rn_f64_full
        .type           $__internal_1_$__cuda_sm20_div_rn_f64_full,@function
        .size           $__internal_1_$__cuda_sm20_div_rn_f64_full,($_Z15vf_kernel_naiveiddPd$__internal_accurate_pow - $__internal_1_$__cuda_sm20_div_rn_f64_full)
$__internal_1_$__cuda_sm20_div_rn_f64_full:
[C---:B------:R-:W-:Y:S01]  /*13e0*/  FSETP.GEU.AND P1, PT, |R19|.reuse, 1.469367938527859385e-39, PT ;  /* 0x001000001300780b */ /* 0x040fe20003f2e200 */
[----:B------:R-:W-:Y:S01]  /*13f0*/  IMAD.MOV.U32 R24, RZ, RZ, 0x1 ;  /* 0x00000001ff187424 */ /* 0x000fe200078e00ff */
[----:B------:R-:W-:Y:S01]  /*1400*/  LOP3.LUT R16, R19, 0x800fffff, RZ, 0xc0, !PT ;  /* 0x800fffff13107812 */ /* 0x000fe200078ec0ff */
[----:B------:R-:W-:Y:S01]  /*1410*/  IMAD.MOV.U32 R0, RZ, RZ, 0x1ca00000 ;  /* 0x1ca00000ff007424 */ /* 0x000fe200078e00ff */
[C---:B------:R-:W-:Y:S01]  /*1420*/  FSETP.GEU.AND P5, PT, |R21|.reuse, 1.469367938527859385e-39, PT ;  /* 0x001000001500780b */ /* 0x040fe20003fae200 */
[----:B------:R-:W-:Y:S01]  /*1430*/  BSSY.RECONVERGENT B1, `(.L_x_49) ;  /* 0x0000052000017945 */ /* 0x000fe20003800200 */
[----:B------:R-:W-:Y:S01]  /*1440*/  LOP3.LUT R17, R16, 0x3ff00000, RZ, 0xfc, !PT ;  /* 0x3ff0000010117812 */ /* 0x000fe200078efcff */
[----:B------:R-:W-:Y:S01]  /*1450*/  IMAD.MOV.U32 R16, RZ, RZ, R18 ;  /* 0x000000ffff107224 */ /* 0x000fe200078e0012 */
[----:B------:R-:W-:Y:S02]  /*1460*/  LOP3.LUT R30, R21, 0x7ff00000, RZ, 0xc0, !PT ;  /* 0x7ff00000151e7812 */ /* 0x000fe400078ec0ff */
[----:B------:R-:W-:-:S03]  /*1470*/  LOP3.LUT R33, R19, 0x7ff00000, RZ, 0xc0, !PT ;  /* 0x7ff0000013217812 */ /* 0x000fc600078ec0ff */
[----:B------:R-:W-:Y:S01]  /*1480*/  @!P1 DMUL R16, R18, 8.98846567431157953865e+307 ;  /* 0x7fe0000012109828 */ /* 0x000fe20000000000 */
[C---:B------:R-:W-:Y:S01]  /*1490*/  ISETP.GE.U32.AND P4, PT, R30.reuse, R33, PT ;  /* 0x000000211e00720c */ /* 0x040fe20003f86070 */
[----:B------:R-:W-:Y:S02]  /*14a0*/  IMAD.MOV.U32 R31, RZ, RZ, R30 ;  /* 0x000000ffff1f7224 */ /* 0x000fe400078e001e */
[----:B------:R-:W-:Y:S01]  /*14b0*/  @!P5 LOP3.LUT R27, R19, 0x7ff00000, RZ, 0xc0, !PT ;  /* 0x7ff00000131bd812 */ /* 0x000fe200078ec0ff */
[----:B------:R-:W-:Y:S01]  /*14c0*/  @!P5 IMAD.MOV.U32 R26, RZ, RZ, RZ ;  /* 0x000000ffff1ad224 */ /* 0x000fe200078e00ff */
[----:B------:R-:W0:Y:S02]  /*14d0*/  MUFU.RCP64H R25, R17 ;  /* 0x0000001100197308 */ /* 0x000e240000001800 */
[----:B------:R-:W-:Y:S02]  /*14e0*/  @!P5 ISETP.GE.U32.AND P6, PT, R30, R27, PT ;  /* 0x0000001b1e00d20c */ /* 0x000fe40003fc6070 */
[----:B------:R-:W-:-:S02]  /*14f0*/  @!P1 LOP3.LUT R33, R17, 0x7ff00000, RZ, 0xc0, !PT ;  /* 0x7ff0000011219812 */ /* 0x000fc400078ec0ff */
[----:B------:R-:W-:-:S03]  /*1500*/  @!P5 SEL R27, R0, 0x63400000, !P6 ;  /* 0x63400000001bd807 */ /* 0x000fc60007000000 */
[----:B------:R-:W-:Y:S01]  /*1510*/  VIADD R34, R33, 0xffffffff ;  /* 0xffffffff21227836 */ /* 0x000fe20000000000 */
[----:B------:R-:W-:-:S04]  /*1520*/  @!P5 LOP3.LUT R27, R27, 0x80000000, R21, 0xf8, !PT ;  /* 0x800000001b1bd812 */ /* 0x000fc800078ef815 */
[----:B------:R-:W-:Y:S01]  /*1530*/  @!P5 LOP3.LUT R27, R27, 0x100000, RZ, 0xfc, !PT ;  /* 0x001000001b1bd812 */ /* 0x000fe200078efcff */
[----:B0-----:R-:W-:-:S08]  /*1540*/  DFMA R22, R24, -R16, 1 ;  /* 0x3ff000001816742b */ /* 0x001fd00000000810 */
[----:B------:R-:W-:-:S08]  /*1550*/  DFMA R22, R22, R22, R22 ;  /* 0x000000161616722b */ /* 0x000fd00000000016 */
[----:B------:R-:W-:Y:S01]  /*1560*/  DFMA R24, R24, R22, R24 ;  /* 0x000000161818722b */ /* 0x000fe20000000018 */
[----:B------:R-:W-:Y:S01]  /*1570*/  SEL R23, R0, 0x63400000, !P4 ;  /* 0x6340000000177807 */ /* 0x000fe20006000000 */
[----:B------:R-:W-:-:S03]  /*1580*/  IMAD.MOV.U32 R22, RZ, RZ, R20 ;  /* 0x000000ffff167224 */ /* 0x000fc600078e0014 */
[----:B------:R-:W-:-:S03]  /*1590*/  LOP3.LUT R23, R23, 0x800fffff, R21, 0xf8, !PT ;  /* 0x800fffff17177812 */ /* 0x000fc600078ef815 */
[----:B------:R-:W-:-:S03]  /*15a0*/  DFMA R28, R24, -R16, 1 ;  /* 0x3ff00000181c742b */ /* 0x000fc60000000810 */
[----:B------:R-:W-:-:S05]  /*15b0*/  @!P5 DFMA R22, R22, 2, -R26 ;  /* 0x400000001616d82b */ /* 0x000fca000000081a */
[----:B------:R-:W-:-:S05]  /*15c0*/  DFMA R28, R24, R28, R24 ;  /* 0x0000001c181c722b */ /* 0x000fca0000000018 */
[----:B------:R-:W-:-:S03]  /*15d0*/  @!P5 LOP3.LUT R31, R23, 0x7ff00000, RZ, 0xc0, !PT ;  /* 0x7ff00000171fd812 */ /* 0x000fc600078ec0ff */
[----:B------:R-:W-:Y:S02]  /*15e0*/  DMUL R24, R28, R22 ;  /* 0x000000161c187228 */ /* 0x000fe40000000000 */
[----:B------:R-:W-:-:S05]  /*15f0*/  VIADD R26, R31, 0xffffffff ;  /* 0xffffffff1f1a7836 */ /* 0x000fca0000000000 */
[----:B------:R-:W-:Y:S01]  /*1600*/  ISETP.GT.U32.AND P1, PT, R26, 0x7feffffe, PT ;  /* 0x7feffffe1a00780c */ /* 0x000fe20003f24070 */
[----:B------:R-:W-:-:S03]  /*1610*/  DFMA R26, R24, -R16, R22 ;  /* 0x80000010181a722b */ /* 0x000fc60000000016 */
[----:B------:R-:W-:-:S05]  /*1620*/  ISETP.GT.U32.OR P1, PT, R34, 0x7feffffe, P1 ;  /* 0x7feffffe2200780c */ /* 0x000fca0000f24470 */
[----:B------:R-:W-:-:S08]  /*1630*/  DFMA R26, R28, R26, R24 ;  /* 0x0000001a1c1a722b */ /* 0x000fd00000000018 */
[----:B------:R-:W-:Y:S05]  /*1640*/  @P1 BRA `(.L_x_50) ;  /* 0x00000000006c1947 */ /* 0x000fea0003800000 */
        /* <DEDUP_REMOVED lines=17> */
[----:B------:R-:W-:Y:S01]  /*1760*/  IMAD.MOV R17, RZ, RZ, -R0 ;  /* 0x000000ffff117224 */ /* 0x000fe200078e0a00 */
[----:B------:R-:W-:Y:S01]  /*1770*/  DMUL.RP R20, R26, R20 ;  /* 0x000000141a147228 */ /* 0x000fe20000008000 */
[----:B------:R-:W-:-:S06]  /*1780*/  IMAD.MOV.U32 R16, RZ, RZ, RZ ;  /* 0x000000ffff107224 */ /* 0x000fcc00078e00ff */
[----:B------:R-:W-:-:S03]  /*1790*/  DFMA R16, R24, -R16, R26 ;  /* 0x800000101810722b */ /* 0x000fc6000000001a */
[----:B------:R-:W-:-:S03]  /*17a0*/  LOP3.LUT R19, R21, R19, RZ, 0x3c, !PT ;  /* 0x0000001315137212 */ /* 0x000fc600078e3cff */
[----:B------:R-:W-:-:S04]  /*17b0*/  IADD3 R16, PT, PT, -R0, -0x43300000, RZ ;  /* 0xbcd0000000107810 */ /* 0x000fc80007ffe1ff */
[----:B------:R-:W-:-:S04]  /*17c0*/  FSETP.NEU.AND P1, PT, |R17|, R16, PT ;  /* 0x000000101100720b */ /* 0x000fc80003f2d200 */
[----:B------:R-:W-:Y:S02]  /*17d0*/  FSEL R24, R20, R24, !P1 ;  /* 0x0000001814187208 */ /* 0x000fe40004800000 */
[----:B------:R-:W-:Y:S01]  /*17e0*/  FSEL R25, R19, R25, !P1 ;  /* 0x0000001913197208 */ /* 0x000fe20004800000 */
[----:B------:R-:W-:Y:S06]  /*17f0*/  BRA `(.L_x_51) ;  /* 0x0000000000547947 */ /* 0x000fec0003800000 */
.L_x_50:
        /* <DEDUP_REMOVED lines=16> */
.L_x_53:
[----:B------:R-:W-:Y:S01]  /*1900*/  LOP3.LUT R25, R19, 0x80000, RZ, 0xfc, !PT ;  /* 0x0008000013197812 */ /* 0x000fe200078efcff */
[----:B------:R-:W-:Y:S01]  /*1910*/  IMAD.MOV.U32 R24, RZ, RZ, R18 ;  /* 0x000000ffff187224 */ /* 0x000fe200078e0012 */
[----:B------:R-:W-:Y:S06]  /*1920*/  BRA `(.L_x_51) ;  /* 0x0000000000087947 */ /* 0x000fec0003800000 */
.L_x_52:
[----:B------:R-:W-:Y:S01]  /*1930*/  LOP3.LUT R25, R21, 0x80000, RZ, 0xfc, !PT ;  /* 0x0008000015197812 */ /* 0x000fe200078efcff */
[----:B------:R-:W-:-:S07]  /*1940*/  IMAD.MOV.U32 R24, RZ, RZ, R20 ;  /* 0x000000ffff187224 */ /* 0x000fce00078e0014 */
.L_x_51:
[----:B------:R-:W-:Y:S05]  /*1950*/  BSYNC.RECONVERGENT B1 ;  /* 0x0000000000017941 */ /* 0x000fea0003800200 */
.L_x_49:
[----:B------:R-:W-:Y:S02]  /*1960*/  IMAD.MOV.U32 R33, RZ, RZ, 0x0 ;  /* 0x00000000ff217424 */ /* 0x000fe400078e00ff */
[----:B------:R-:W-:Y:S02]  /*1970*/  IMAD.MOV.U32 R16, RZ, RZ, R24 ;  /* 0x000000ffff107224 */ /* 0x000fe400078e0018 */
[----:B------:R-:W-:Y:S01]  /*1980*/  IMAD.MOV.U32 R17, RZ, RZ, R25 ;  /* 0x000000ffff117224 */ /* 0x000fe200078e0019 */
[----:B------:R-:W-:Y:S06]  /*1990*/  RET.REL.NODEC R32 `(_Z15vf_kernel_naiveiddPd) ;  /* 0xffffffe420987950 */ /* 0x000fec0003c3ffff */
        .type           $_Z15vf_kernel_naiveiddPd$__internal_accurate_pow,@function
        .size           $_Z15vf_kernel_naiveiddPd$__internal_accurate_pow,(.L_x_58 - $_Z15vf_kernel_naiveiddPd$__internal_accurate_pow)
$_Z15vf_kernel_naiveiddPd$__internal_accurate_pow:
[----:B------:R-:W-:Y:S01]  /*19a0*/  ISETP.GT.U32.AND P1, PT, R27, 0xfffff, PT ;  /* 0x000fffff1b00780c */ /* 0x000fe20003f24070 */
[----:B------:R-:W-:Y:S01]  /*19b0*/  IMAD.MOV.U32 R16, RZ, RZ, R27 ;  /* 0x000000ffff107224 */ /* 0x000fe200078e001b */
[----:B------:R-:W-:Y:S01]  /*19c0*/  UMOV UR6, 0x7d2cafe2 ;  /* 0x7d2cafe200067882 */ /* 0x000fe20000000000 */
[----:B------:R-:W-:Y:S01]  /*19d0*/  IMAD.MOV.U32 R18, RZ, RZ, R26 ;  /* 0x000000ffff127224 */ /* 0x000fe200078e001a */
[----:B------:R-:W-:Y:S01]  /*19e0*/  UMOV UR7, 0x3eb0f5ff ;  /* 0x3eb0f5ff00077882 */ /* 0x000fe20000000000 */
[----:B------:R-:W-:Y:S01]  /*19f0*/  IMAD.MOV.U32 R20, RZ, RZ, 0x41ad3b5a ;  /* 0x41ad3b5aff147424 */ /* 0x000fe200078e00ff */
[----:B------:R-:W-:Y:S01]  /*1a00*/  UMOV UR12, 0x3b39803f ;  /* 0x3b39803f000c7882 */ /* 0x000fe20000000000 */
[----:B------:R-:W-:Y:S01]  /*1a10*/  IMAD.MOV.U32 R21, RZ, RZ, 0x3ed0f5d2 ;  /* 0x3ed0f5d2ff157424 */ /* 0x000fe200078e00ff */
[----:B------:R-:W-:-:S05]  /*1a20*/  UMOV UR13, 0x3c7abc9e ;  /* 0x3c7abc9e000d7882 */ /* 0x000fca0000000000 */
[----:B------:R-:W-:-:S10]  /*1a30*/  @!P1 DMUL R28, R26, 1.80143985094819840000e+16 ;  /* 0x435000001a1c9828 */ /* 0x000fd40000000000 */
[----:B------:R-:W-:Y:S02]  /*1a40*/  @!P1 IMAD.MOV.U32 R16, RZ, RZ, R29 ;  /* 0x000000ffff109224 */ /* 0x000fe400078e001d */
[----:B------:R-:W-:-:S03]  /*1a50*/  @!P1 IMAD.MOV.U32 R18, RZ, RZ, R28 ;  /* 0x000000ffff129224 */ /* 0x000fc600078e001c */
[----:B------:R-:W-:-:S04]  /*1a60*/  LOP3.LUT R16, R16, 0x800fffff, RZ, 0xc0, !PT ;  /* 0x800fffff10107812 */ /* 0x000fc800078ec0ff */
[----:B------:R-:W-:Y:S01]  /*1a70*/  LOP3.LUT R19, R16, 0x3ff00000, RZ, 0xfc, !PT ;  /* 0x3ff0000010137812 */ /* 0x000fe200078efcff */
[----:B------:R-:W-:-:S03]  /*1a80*/  IMAD.MOV.U32 R16, RZ, RZ, RZ ;  /* 0x000000ffff107224 */ /* 0x000fc600078e00ff */
[----:B------:R-:W-:-:S13]  /*1a90*/  ISETP.GE.U32.AND P4, PT, R19, 0x3ff6a09f, PT ;  /* 0x3ff6a09f1300780c */ /* 0x000fda0003f86070 */
[----:B------:R-:W-:-:S04]  /*1aa0*/  @P4 VIADD R17, R19, 0xfff00000 ;  /* 0xfff0000013114836 */ /* 0x000fc80000000000 */
[----:B------:R-:W-:-:S06]  /*1ab0*/  @P4 IMAD.MOV.U32 R19, RZ, RZ, R17 ;  /* 0x000000ffff134224 */ /* 0x000fcc00078e0011 */
[C---:B------:R-:W-:Y:S02]  /*1ac0*/  DADD R24, R18.reuse, 1 ;  /* 0x3ff0000012187429 */ /* 0x040fe40000000000 */
[----:B------:R-:W-:-:S04]  /*1ad0*/  DADD R18, R18, -1 ;  /* 0xbff0000012127429 */ /* 0x000fc80000000000 */
[----:B------:R-:W0:Y:S02]  /*1ae0*/  MUFU.RCP64H R17, R25 ;  /* 0x0000001900117308 */ /* 0x000e240000001800 */
[----:B0-----:R-:W-:-:S08]  /*1af0*/  DFMA R22, -R24, R16, 1 ;  /* 0x3ff000001816742b */ /* 0x001fd00000000110 */
[----:B------:R-:W-:-:S08]  /*1b00*/  DFMA R22, R22, R22, R22 ;  /* 0x000000161616722b */ /* 0x000fd00000000016 */
[----:B------:R-:W-:-:S08]  /*1b10*/  DFMA R22, R16, R22, R16 ;  /* 0x000000161016722b */ /* 0x000fd00000000010 */
[----:B------:R-:W-:-:S08]  /*1b20*/  DMUL R16, R18, R22 ;  /* 0x0000001612107228 */ /* 0x000fd00000000000 */
[----:B------:R-:W-:-:S08]  /*1b30*/  DFMA R16, R18, R22, R16 ;  /* 0x000000161210722b */ /* 0x000fd00000000010 */
[----:B------:R-:W-:-:S08]  /*1b40*/  DMUL R34, R16, R16 ;  /* 0x0000001010227228 */ /* 0x000fd00000000000 */
[----:B------:R-:W-:Y:S01]  /*1b50*/  DFMA R20, R34, UR6, R20 ;  /* 0x0000000622147c2b */ /* 0x000fe20008000014 */
[----:B------:R-:W-:Y:S01]  /*1b60*/  UMOV UR6, 0x75488a3f ;  /* 0x75488a3f00067882 */ /* 0x000fe20000000000 */
[----:B------:R-:W-:-:S06]  /*1b70*/  UMOV UR7, 0x3ef3b20a ;  /* 0x3ef3b20a00077882 */ /* 0x000fcc0000000000 */
[----:B------:R-:W-:Y:S01]  /*1b80*/  DFMA R30, R34, R20, UR6 ;  /* 0x00000006221e7e2b */ /* 0x000fe20008000014 */
[----:B------:R-:W-:Y:S01]  /*1b90*/  UMOV UR6, 0xe4faecd5 ;  /* 0xe4faecd500067882 */ /* 0x000fe20000000000 */
[----:B------:R-:W-:Y:S01]  /*1ba0*/  UMOV UR7, 0x3f1745cd ;  /* 0x3f1745cd00077882 */ /* 0x000fe20000000000 */
[----:B------:R-:W-:-:S05]  /*1bb0*/  DADD R20, R18, -R16 ;  /* 0x0000000012147229 */ /* 0x000fca0000000810 */
[----:B------:R-:W-:Y:S01]  /*1bc0*/  DFMA R30, R34, R30, UR6 ;  /* 0x00000006221e7e2b */ /* 0x000fe2000800001e */
[----:B------:R-:W-:Y:S01]  /*1bd0*/  UMOV UR6, 0x258a578b ;  /* 0x258a578b00067882 */ /* 0x000fe20000000000 */
[----:B------:R-:W-:Y:S01]  /*1be0*/  UMOV UR7, 0x3f3c71c7 ;  /* 0x3f3c71c700077882 */ /* 0x000fe20000000000 */
[----:B------:R-:W-:-:S05]  /*1bf0*/  DADD R20, R20, R20 ;  /* 0x0000000014147229 */ /* 0x000fca0000000014 */
[----:B------:R-:W-:Y:S01]  /*1c00*/  DFMA R30, R34, R30, UR6 ;  /* 0x00000006221e7e2b */ /* 0x000fe2000800001e */
[----:B------:R-:W-:Y:S01]  /*1c10*/  UMOV UR6, 0x9242b910 ;  /* 0x9242b91000067882 */ /* 0x000fe20000000000 */
[----:B------:R-:W-:Y:S01]  /*1c20*/  UMOV UR7, 0x3f624924 ;  /* 0x3f62492400077882 */ /* 0x000fe20000000000 */
[----:B------:R-:W-:-:S05]  /*1c30*/  DFMA R20, R18, -R16, R20 ;  /* 0x800000101214722b */ /* 0x000fca0000000014 */
[----:B------:R-:W-:Y:S01]  /*1c40*/  DFMA R30, R34, R30, UR6 ;  /* 0x00000006221e7e2b */ /* 0x000fe2000800001e */
[----:B------:R-:W-:Y:S01]  /*1c50*/  UMOV UR6, 0x99999dfb ;  /* 0x99999dfb00067882 */ /* 0x000fe20000000000 */
[----:B------:R-:W-:Y:S01]  /*1c60*/  UMOV UR7, 0x3f899999 ;  /* 0x3f89999900077882 */ /* 0x000fe20000000000 */
[----:B------:R-:W-:Y:S02]  /*1c70*/  DMUL R20, R22, R20 ;  /* 0x0000001416147228 */ /* 0x000fe40000000000 */
[----:B------:R-:W-:-:S03]  /*1c80*/  DMUL R22, R16, R16 ;  /* 0x0000001010167228 */ /* 0x000fc60000000000 */
[----:B------:R-:W-:Y:S01]  /*1c90*/  DFMA R30, R34, R30, UR6 ;  /* 0x00000006221e7e2b */ /* 0x000fe2000800001e */
[----:B------:R-:W-:Y:S01]  /*1ca0*/  UMOV UR6, 0x55555555 ;  /* 0x5555555500067882 */ /* 0x000fe20000000000 */
[----:B------:R-:W-:-:S03]  /*1cb0*/  UMOV UR7, 0x3fb55555 ;  /* 0x3fb5555500077882 */ /* 0x000fc60000000000 */
[----:B------:R-:W-:-:S03]  /*1cc0*/  IMAD.MOV.U32 R28, RZ, RZ, R20 ;  /* 0x000000ffff1c7224 */ /* 0x000fc600078e0014 */
[----:B------:R-:W-:-:S08]  /*1cd0*/  DFMA R18, R34, R30, UR6 ;  /* 0x0000000622127e2b */ /* 0x000fd0000800001e */
[----:B------:R-:W-:Y:S01]  /*1ce0*/  DADD R24, -R18, UR6 ;  /* 0x0000000612187e29 */ /* 0x000fe20008000100 */
[----:B------:R-:W-:Y:S01]  /*1cf0*/  UMOV UR6, 0xb9e7b0 ;  /* 0x00b9e7b000067882 */ /* 0x000fe20000000000 */
[----:B------:R-:W-:-:S06]  /*1d00*/  UMOV UR7, 0x3c46a4cb ;  /* 0x3c46a4cb00077882 */ /* 0x000fcc0000000000 */
[----:B------:R-:W-:Y:S01]  /*1d10*/  DFMA R24, R34, R30, R24 ;  /* 0x0000001e2218722b */ /* 0x000fe20000000018 */
[----:B------:R-:W-:Y:S01]  /*1d20*/  SHF.R.U32.HI R34, RZ, 0x14, R27 ;  /* 0x00000014ff227819 */ /* 0x000fe2000001161b */
[C---:B------:R-:W-:Y:S01]  /*1d30*/  DFMA R26, R16.reuse, R16, -R22 ;  /* 0x00000010101a722b */ /* 0x040fe20000000816 */
[----:B------:R-:W-:Y:S01]  /*1d40*/  @!P1 LEA.HI R34, R29, 0xffffffca, RZ, 0xc ;  /* 0xffffffca1d229811 */ /* 0x000fe200078f60ff */
[----:B------:R-:W-:Y:S01]  /*1d50*/  VIADD R29, R21, 0x100000 ;  /* 0x00100000151d7836 */ /* 0x000fe20000000000 */
[----:B------:R-:W-:-:S05]  /*1d60*/  DMUL R30, R16, R22 ;  /* 0x00000016101e7228 */ /* 0x000fca0000000000 */
[----:B------:R-:W-:Y:S02]  /*1d70*/  DFMA R26, R16, R28, R26 ;  /* 0x0000001c101a722b */ /* 0x000fe4000000001a */
[----:B------:R-:W-:Y:S01]  /*1d80*/  DADD R28, R24, -UR6 ;  /* 0x80000006181c7e29 */ /* 0x000fe20008000000 */
[----:B------:R-:W-:Y:S01]  /*1d90*/  UMOV UR6, 0x80000000 ;  /* 0x8000000000067882 */ /* 0x000fe20000000000 */
[----:B------:R-:W-:Y:S01]  /*1da0*/  DFMA R24, R16, R22, -R30 ;  /* 0x000000161018722b */ /* 0x000fe2000000081e */
[----:B------:R-:W-:-:S07]  /*1db0*/  UMOV UR7, 0x43300000 ;  /* 0x4330000000077882 */ /* 0x000fce0000000000 */
[----:B------:R-:W-:Y:S02]  /*1dc0*/  DFMA R24, R20, R22, R24 ;  /* 0x000000161418722b */ /* 0x000fe40000000018 */
[----:B------:R-:W-:-:S06]  /*1dd0*/  DADD R22, R18, R28 ;  /* 0x0000000012167229 */ /* 0x000fcc000000001c */
[----:B------:R-:W-:Y:S02]  /*1de0*/  DFMA R24, R16, R26, R24 ;  /* 0x0000001a1018722b */ /* 0x000fe40000000018 */
[----:B------:R-:W-:Y:S02]  /*1df0*/  DADD R26, R18, -R22 ;  /* 0x00000000121a7229 */ /* 0x000fe40000000816 */
[----:B------:R-:W-:-:S06]  /*1e00*/  DMUL R18, R22, R30 ;  /* 0x0000001e16127228 */ /* 0x000fcc0000000000 */
[----:B------:R-:W-:Y:S02]  /*1e10*/  DADD R28, R28, R26 ;  /* 0x000000001c1c7229 */ /* 0x000fe4000000001a */
[----:B------:R-:W-:-:S08]  /*1e20*/  DFMA R26, R22, R30, -R18 ;  /* 0x0000001e161a722b */ /* 0x000fd00000000812 */
[----:B------:R-:W-:-:S08]  /*1e30*/  DFMA R24, R22, R24, R26 ;  /* 0x000000181618722b */ /* 0x000fd0000000001a */
[----:B------:R-:W-:-:S08]  /*1e40*/  DFMA R28, R28, R30, R24 ;  /* 0x0000001e1c1c722b */ /* 0x000fd00000000018 */
[----:B------:R-:W-:-:S08]  /*1e50*/  DADD R24, R18, R28 ;  /* 0x0000000012187229 */ /* 0x000fd0000000001c */
[--C-:B------:R-:W-:Y:S02]  /*1e60*/  DADD R22, R16, R24.reuse ;  /* 0x0000000010167229 */ /* 0x100fe40000000018 */
[----:B------:R-:W-:-:S06]  /*1e70*/  DADD R18, R18, -R24 ;  /* 0x0000000012127229 */ /* 0x000fcc0000000818 */
[----:B------:R-:W-:Y:S02]  /*1e80*/  DADD R16, R16, -R22 ;  /* 0x0000000010107229 */ /* 0x000fe40000000816 */
[----:B------:R-:W-:-:S06]  /*1e90*/  DADD R18, R28, R18 ;  /* 0x000000001c127229 */ /* 0x000fcc0000000012 */
[----:B------:R-:W-:-:S08]  /*1ea0*/  DADD R16, R24, R16 ;  /* 0x0000000018107229 */ /* 0x000fd00000000010 */
[----:B------:R-:W-:Y:S01]  /*1eb0*/  DADD R16, R18, R16 ;  /* 0x0000000012107229 */ /* 0x000fe20000000010 */
[C---:B------:R-:W-:Y:S02]  /*1ec0*/  VIADD R18, R34.reuse, 0xfffffc01 ;  /* 0xfffffc0122127836 */ /* 0x040fe40000000000 */
[----:B------:R-:W-:-:S05]  /*1ed0*/  @P4 VIADD R18, R34, 0xfffffc02 ;  /* 0xfffffc0222124836 */ /* 0x000fca0000000000 */
[----:B------:R-:W-:Y:S01]  /*1ee0*/  DADD R24, R20, R16 ;  /* 0x0000000014187229 */ /* 0x000fe20000000010 */
[----:B------:R-:W-:Y:S01]  /*1ef0*/  LOP3.LUT R16, R18, 0x80000000, RZ, 0x3c, !PT ;  /* 0x8000000012107812 */ /* 0x000fe200078e3cff */
[----:B------:R-:W-:-:S06]  /*1f00*/  IMAD.MOV.U32 R17, RZ, RZ, 0x43300000 ;  /* 0x43300000ff117424 */ /* 0x000fcc00078e00ff */
[----:B------:R-:W-:Y:S02]  /*1f10*/  DADD R18, R22, R24 ;  /* 0x0000000016127229 */ /* 0x000fe40000000018 */
[----:B------:R-:W-:Y:S01]  /*1f20*/  DADD R16, R16, -UR6 ;  /* 0x8000000610107e29 */ /* 0x000fe20008000000 */
[----:B------:R-:W-:Y:S01]  /*1f30*/  UMOV UR6, 0xfefa39ef ;  /* 0xfefa39ef00067882 */ /* 0x000fe20000000000 */
[----:B------:R-:W-:-:S04]  /*1f40*/  UMOV UR7, 0x3fe62e42 ;  /* 0x3fe62e4200077882 */ /* 0x000fc80000000000 */
[--C-:B------:R-:W-:Y:S02]  /*1f50*/  DADD R26, R22, -R18.reuse ;  /* 0x00000000161a7229 */ /* 0x100fe40000000812 */
[----:B------:R-:W-:-:S06]  /*1f60*/  DFMA R20, R16, UR6, R18 ;  /* 0x0000000610147c2b */ /* 0x000fcc0008000012 */
[----:B------:R-:W-:Y:S02]  /*1f70*/  DADD R26, R24, R26 ;  /* 0x00000000181a7229 */ /* 0x000fe4000000001a */
[----:B------:R-:W-:-:S08]  /*1f80*/  DFMA R22, R16, -UR6, R20 ;  /* 0x8000000610167c2b */ /* 0x000fd00008000014 */
[----:B------:R-:W-:-:S08]  /*1f90*/  DADD R22, -R18, R22 ;  /* 0x0000000012167229 */ /* 0x000fd00000000116 */
[----:B------:R-:W-:-:S08]  /*1fa0*/  DADD R18, R26, -R22 ;  /* 0x000000001a127229 */ /* 0x000fd00000000816 */
[----:B------:R-:W-:-:S08]  /*1fb0*/  DFMA R18, R16, UR12, R18 ;  /* 0x0000000c10127c2b */ /* 0x000fd00008000012 */
[----:B------:R-:W-:-:S08]  /*1fc0*/  DADD R16, R20, R18 ;  /* 0x0000000014107229 */ /* 0x000fd00000000012 */
[----:B------:R-:W-:Y:S02]  /*1fd0*/  DADD R20, R20, -R16 ;  /* 0x0000000014147229 */ /* 0x000fe40000000810 */
[----:B------:R-:W-:-:S06]  /*1fe0*/  DMUL R26, R16, 2 ;  /* 0x40000000101a7828 */ /* 0x000fcc0000000000 */
[----:B------:R-:W-:Y:S02]  /*1ff0*/  DADD R20, R18, R20 ;  /* 0x0000000012147229 */ /* 0x000fe40000000014 */
[----:B------:R-:W-:Y:S01]  /*2000*/  DFMA R24, R16, 2, -R26 ;  /* 0x400000001018782b */ /* 0x000fe2000000081a */
[----:B------:R-:W-:Y:S02]  /*2010*/  IMAD.MOV.U32 R16, RZ, RZ, 0x652b82fe ;  /* 0x652b82feff107424 */ /* 0x000fe400078e00ff */
[----:B------:R-:W-:-:S05]  /*2020*/  IMAD.MOV.U32 R17, RZ, RZ, 0x3ff71547 ;  /* 0x3ff71547ff117424 */ /* 0x000fca00078e00ff */
[----:B------:R-:W-:-:S08]  /*2030*/  DFMA R24, R20, 2, R24 ;  /* 0x400000001418782b */ /* 0x000fd00000000018 */
[----:B------:R-:W-:-:S08]  /*2040*/  DADD R18, R26, R24 ;  /* 0x000000001a127229 */ /* 0x000fd00000000018 */
[----:B------:R-:W-:Y:S02]  /*2050*/  DFMA R16, R18, R16, 6.75539944105574400000e+15 ;  /* 0x433800001210742b */ /* 0x000fe40000000010 */
[----:B------:R-:W-:Y:S01]  /*2060*/  FSETP.GEU.AND P1, PT, |R19|, 4.1917929649353027344, PT ;  /* 0x4086232b1300780b */ /* 0x000fe20003f2e200 */
[----:B------:R-:W-:-:S05]  /*2070*/  DADD R26, R26, -R18 ;  /* 0x000000001a1a7229 */ /* 0x000fca0000000812 */
[----:B------:R-:W-:-:S03]  /*2080*/  DADD R22, R16, -6.75539944105574400000e+15 ;  /* 0xc338000010167429 */ /* 0x000fc60000000000 */
[----:B------:R-:W-:-:S05]  /*2090*/  DADD R24, R24, R26 ;  /* 0x0000000018187229 */ /* 0x000fca000000001a */
[----:B------:R-:W-:Y:S01]  /*20a0*/  DFMA R20, R22, -UR6, R18 ;  /* 0x8000000616147c2b */ /* 0x000fe20008000012 */
[----:B------:R-:W-:Y:S01]  /*20b0*/  UMOV UR6, 0x3b39803f ;  /* 0x3b39803f00067882 */ /* 0x000fe20000000000 */
[----:B------:R-:W-:-:S06]  /*20c0*/  UMOV UR7, 0x3c7abc9e ;  /* 0x3c7abc9e00077882 */ /* 0x000fcc0000000000 */
[----:B------:R-:W-:Y:S01]  /*20d0*/  DFMA R20, R22, -UR6, R20 ;  /* 0x8000000616147c2b */ /* 0x000fe20008000014 */
[----:B------:R-:W-:Y:S01]  /*20e0*/  UMOV UR6, 0x69ce2bdf ;  /* 0x69ce2bdf00067882 */ /* 0x000fe20000000000 */
[----:B------:R-:W-:Y:S01]  /*20f0*/  IMAD.MOV.U32 R22, RZ, RZ, -0x35dec16 ;  /* 0xfca213eaff167424 */ /* 0x000fe200078e00ff */
[----:B------:R-:W-:Y:S01]  /*2100*/  UMOV UR7, 0x3e5ade15 ;  /* 0x3e5ade1500077882 */ /* 0x000fe20000000000 */
[----:B------:R-:W-:-:S06]  /*2110*/  IMAD.MOV.U32 R23, RZ, RZ, 0x3e928af3 ;  /* 0x3e928af3ff177424 */ /* 0x000fcc00078e00ff */
[----:B------:R-:W-:Y:S01]  /*2120*/  DFMA R22, R20, UR6, R22 ;  /* 0x0000000614167c2b */ /* 0x000fe20008000016 */
[----:B------:R-:W-:Y:S01]  /*2130*/  UMOV UR6, 0x62401315 ;  /* 0x6240131500067882 */ /* 0x000fe20000000000 */
[----:B------:R-:W-:-:S06]  /*2140*/  UMOV UR7, 0x3ec71dee ;  /* 0x3ec71dee00077882 */ /* 0x000fcc0000000000 */
[----:B------:R-:W-:Y:S01]  /*2150*/  DFMA R22, R20, R22, UR6 ;  /* 0x0000000614167e2b */ /* 0x000fe20008000016 */
        /* <DEDUP_REMOVED lines=20> */
[----:B------:R-:W-:-:S08]  /*22a0*/  DFMA R22, R20, R22, UR6 ;  /* 0x0000000614167e2b */ /* 0x000fd00008000016 */
[----:B------:R-:W-:-:S08]  /*22b0*/  DFMA R22, R20, R22, 1 ;  /* 0x3ff000001416742b */ /* 0x000fd00000000016 */
[----:B------:R-:W-:-:S10]  /*22c0*/  DFMA R22, R20, R22, 1 ;  /* 0x3ff000001416742b */ /* 0x000fd40000000016 */
[----:B------:R-:W-:Y:S02]  /*22d0*/  IMAD R21, R16, 0x100000, R23 ;  /* 0x0010000010157824 */ /* 0x000fe400078e0217 */
[----:B------:R-:W-:Y:S01]  /*22e0*/  IMAD.MOV.U32 R20, RZ, RZ, R22 ;  /* 0x000000ffff147224 */ /* 0x000fe200078e0016 */
[----:B------:R-:W-:Y:S06]  /*22f0*/  @!P1 BRA `(.L_x_54) ;  /* 0x0000000000309947 */ /* 0x000fec0003800000 */
[----:B------:R-:W-:Y:S01]  /*2300*/  FSETP.GEU.AND P4, PT, |R19|, 4.2275390625, PT ;  /* 0x408748001300780b */ /* 0x000fe20003f8e200 */
[C---:B------:R-:W-:Y:S02]  /*2310*/  DADD R20, R18.reuse, +INF ;  /* 0x7ff0000012147429 */ /* 0x040fe40000000000 */
[----:B------:R-:W-:-:S08]  /*2320*/  DSETP.GEU.AND P1, PT, R18, RZ, PT ;  /* 0x000000ff1200722a */ /* 0x000fd00003f2e000 */
[----:B------:R-:W-:Y:S02]  /*2330*/  FSEL R20, R20, RZ, P1 ;  /* 0x000000ff14147208 */ /* 0x000fe40000800000 */
[----:B------:R-:W-:Y:S02]  /*2340*/  @!P4 LEA.HI R17, R16, R16, RZ, 0x1 ;  /* 0x000000101011c211 */ /* 0x000fe400078f08ff */
[----:B------:R-:W-:Y:S02]  /*2350*/  FSEL R21, R21, RZ, P1 ;  /* 0x000000ff15157208 */ /* 0x000fe40000800000 */
[----:B------:R-:W-:-:S05]  /*2360*/  @!P4 SHF.R.S32.HI R17, RZ, 0x1, R17 ;  /* 0x00000001ff11c819 */ /* 0x000fca0000011411 */
[----:B------:R-:W-:Y:S02]  /*2370*/  @!P4 IMAD.IADD R16, R16, 0x1, -R17 ;  /* 0x000000011010c824 */ /* 0x000fe400078e0a11 */
[----:B------:R-:W-:-:S03]  /*2380*/  @!P4 IMAD R23, R17, 0x100000, R23 ;  /* 0x001000001117c824 */ /* 0x000fc600078e0217 */
[----:B------:R-:W-:Y:S01]  /*2390*/  @!P4 LEA R17, R16, 0x3ff00000, 0x14 ;  /* 0x3ff000001011c811 */ /* 0x000fe200078ea0ff */
[----:B------:R-:W-:-:S06]  /*23a0*/  @!P4 IMAD.MOV.U32 R16, RZ, RZ, RZ ;  /* 0x000000ffff10c224 */ /* 0x000fcc00078e00ff */
[----:B------:R-:W-:-:S11]  /*23b0*/  @!P4 DMUL R20, R22, R16 ;  /* 0x000000101614c228 */ /* 0x000fd60000000000 */
.L_x_54:
[----:B------:R-:W-:Y:S01]  /*23c0*/  DFMA R24, R24, R20, R20 ;  /* 0x000000141818722b */ /* 0x000fe20000000014 */
[----:B------:R-:W-:Y:S01]  /*23d0*/  IMAD.MOV.U32 R18, RZ, RZ, R0 ;  /* 0x000000ffff127224 */ /* 0x000fe200078e0000 */
[----:B------:R-:W-:Y:S01]  /*23e0*/  DSETP.NEU.AND P1, PT, |R20|, +INF , PT ;  /* 0x7ff000001400742a */ /* 0x000fe20003f2d200 */
[----:B------:R-:W-:-:S07]  /*23f0*/  IMAD.MOV.U32 R19, RZ, RZ, 0x0 ;  /* 0x00000000ff137424 */ /* 0x000fce00078e00ff */
[----:B------:R-:W-:Y:S02]  /*2400*/  FSEL R16, R20, R24, !P1 ;  /* 0x0000001814107208 */ /* 0x000fe40004800000 */
[----:B------:R-:W-:Y:S01]  /*2410*/  FSEL R20, R21, R25, !P1 ;  /* 0x0000001915147208 */ /* 0x000fe20004800000 */
[----:B------:R-:W-:Y:S06]  /*2420*/  RET.REL.NODEC R18 `(_Z15vf_kernel_naiveiddPd) ;  /* 0xffffffd812f47950 */ /* 0x000fec0003c3ffff */
.L_x_55:
        /* <DEDUP_REMOVED lines=13> */
.L_x_58:


//--------------------- .nv.shared.reserved.0     --------------------------
	.section	.nv.shared.reserved.0,"aw",@nobits
	.weak		__nv_reservedSMEM_offset_0_alias
	.size		__nv_reservedSMEM_offset_0_alias, 0, 64
	.other		__nv_reservedSMEM_offset_0_alias,@"STO_CUDA_RESERVED_SHARED STV_DEFAULT"
__nv_reservedSMEM_offset_0_alias:
	.zero		0
	.zero		64


//--------------------- .nv.constant0._Z19vf_kernel_optimizediddPd --------------------------
	.section	.nv.constant0._Z19vf_kernel_optimizediddPd,"a",@progbits
	.sectionflags	@""
	.align	4
.nv.constant0._Z19vf_kernel_optimizediddPd:
	.zero		928


//--------------------- .nv.constant0._Z15vf_kernel_naiveiddPd --------------------------
	.section	.nv.constant0._Z15vf_kernel_naiveiddPd,"a",@progbits
	.sectionflags	@""
	.align	4
.nv.constant0._Z15vf_kernel_naiveiddPd:
	.zero		928


//--------------------- SYMBOLS --------------------------

	.type		.nv.reservedSmem.offset0,@object
	.size		.nv.reservedSmem.offset0,0x4
